	.target	sm_90a

	.elftype	@"ET_EXEC"


//--------------------- .note.nv.tkinfo           --------------------------
	.section	.note.nv.tkinfo,"",@"SHT_NOTE"
	.sectionflags	@"SHF_NOTE_NV_TKINFO"
	.tkinfo
        /*0018*/ 	.word	0x00000002
        /*0030*/ 	.string	""
        /*0030*/ 	.string	"ptxas"
        /*0030*/ 	.string	"Cuda compilation tools, release 13.0, V13.0.88"
        /*0030*/ 	.string	"Build cuda_13.0.r13.0/compiler.36424714_0"
        /*0030*/ 	.string	"-arch sm_90a -m 64 "



//--------------------- .note.nv.cuinfo           --------------------------
	.section	.note.nv.cuinfo,"",@"SHT_NOTE"
	.sectionflags	@"SHF_NOTE_NV_CUINFO"
        /*0018*/ 	.short	0x0002
        /*001a*/ 	.short	0x005a
        /*001c*/ 	.short	0x0082
	.zero		2


//--------------------- .nv.info                  --------------------------
	.section	.nv.info,"",@"SHT_CUDA_INFO"
	.align	4


	//----- nvinfo : EIATTR_REGCOUNT
	.align		4
        /*0000*/ 	.byte	0x04, 0x2f
        /*0002*/ 	.short	(.L_12 - .L_11)
	.align		4
.L_11:
        /*0004*/ 	.word	index@(_ZN7cutlass13device_kernelINS_4gemm6kernel13GemmUniversalIN4cute5tupleIJiiiiEEENS1_10collective13CollectiveMmaINS1_37MainloopSm90TmaGmmaWarpSpecializedFP8ILi7ENS5_IJNS4_1CILi1EEESB_SB_EEENS1_35KernelTmaWarpSpecializedCooperativeEEENS5_IJNSA_ILi128EEENSA_ILi256EEESF_EEENS_12float_e4m3_tENS5_IJlSB_lEEESI_SJ_NS4_8TiledMMAINS4_8MMA_AtomIJNS4_4SM904GMMA31MMA_64x256x32_F32E4M3E4M3_SS_TNILNSN_7ScaleInE1ELSP_1EEEEEENS4_6LayoutINS5_IJNSA_ILi2EEESB_SB_EEENS5_IJSB_NSA_ILi0EEESV_EEEEENS5_IJNS4_10UnderscoreESY_SY_EEEEENS4_13SM90_TMA_LOADENS4_14ComposedLayoutINS4_7SwizzleILi3ELi4ELi3EEENS4_18smem_ptr_flag_bitsILi8EEENSS_INS5_IJNSA_ILi8EEESF_EEENS5_IJSF_SB_EEEEEEEvNS4_8identityES11_S1B_vS1C_EENS_8epilogue10collective6detail29Sm90TmaWarpSpecializedAdapterINS1F_15DefaultEpilogueISI_SJ_SJ_NS1E_6thread17LinearCombinationISI_Li1EffLNS1J_9ScaleType4KindE0ELNS_15FloatRoundStyleE2ESI_EENS1_15EpilogueDefaultEEEEEvvEEEEvNT_6ParamsE)
        /*0008*/ 	.word	0x000000a8


	//----- nvinfo : EIATTR_FRAME_SIZE
	.align		4
.L_12:
        /*000c*/ 	.byte	0x04, 0x11
        /*000e*/ 	.short	(.L_14 - .L_13)
	.align		4
.L_13:
        /*0010*/ 	.word	index@(_ZN7cutlass13device_kernelINS_4gemm6kernel13GemmUniversalIN4cute5tupleIJiiiiEEENS1_10collective13CollectiveMmaINS1_37MainloopSm90TmaGmmaWarpSpecializedFP8ILi7ENS5_IJNS4_1CILi1EEESB_SB_EEENS1_35KernelTmaWarpSpecializedCooperativeEEENS5_IJNSA_ILi128EEENSA_ILi256EEESF_EEENS_12float_e4m3_tENS5_IJlSB_lEEESI_SJ_NS4_8TiledMMAINS4_8MMA_AtomIJNS4_4SM904GMMA31MMA_64x256x32_F32E4M3E4M3_SS_TNILNSN_7ScaleInE1ELSP_1EEEEEENS4_6LayoutINS5_IJNSA_ILi2EEESB_SB_EEENS5_IJSB_NSA_ILi0EEESV_EEEEENS5_IJNS4_10UnderscoreESY_SY_EEEEENS4_13SM90_TMA_LOADENS4_14ComposedLayoutINS4_7SwizzleILi3ELi4ELi3EEENS4_18smem_ptr_flag_bitsILi8EEENSS_INS5_IJNSA_ILi8EEESF_EEENS5_IJSF_SB_EEEEEEEvNS4_8identityES11_S1B_vS1C_EENS_8epilogue10collective6detail29Sm90TmaWarpSpecializedAdapterINS1F_15DefaultEpilogueISI_SJ_SJ_NS1E_6thread17LinearCombinationISI_Li1EffLNS1J_9ScaleType4KindE0ELNS_15FloatRoundStyleE2ESI_EENS1_15EpilogueDefaultEEEEEvvEEEEvNT_6ParamsE)
        /*0014*/ 	.word	0x000000f0


	//----- nvinfo : EIATTR_MIN_STACK_SIZE
	.align		4
.L_14:
        /*0018*/ 	.byte	0x04, 0x12
        /*001a*/ 	.short	(.L_16 - .L_15)
	.align		4
.L_15:
        /*001c*/ 	.word	index@(_ZN7cutlass13device_kernelINS_4gemm6kernel13GemmUniversalIN4cute5tupleIJiiiiEEENS1_10collective13CollectiveMmaINS1_37MainloopSm90TmaGmmaWarpSpecializedFP8ILi7ENS5_IJNS4_1CILi1EEESB_SB_EEENS1_35KernelTmaWarpSpecializedCooperativeEEENS5_IJNSA_ILi128EEENSA_ILi256EEESF_EEENS_12float_e4m3_tENS5_IJlSB_lEEESI_SJ_NS4_8TiledMMAINS4_8MMA_AtomIJNS4_4SM904GMMA31MMA_64x256x32_F32E4M3E4M3_SS_TNILNSN_7ScaleInE1ELSP_1EEEEEENS4_6LayoutINS5_IJNSA_ILi2EEESB_SB_EEENS5_IJSB_NSA_ILi0EEESV_EEEEENS5_IJNS4_10UnderscoreESY_SY_EEEEENS4_13SM90_TMA_LOADENS4_14ComposedLayoutINS4_7SwizzleILi3ELi4ELi3EEENS4_18smem_ptr_flag_bitsILi8EEENSS_INS5_IJNSA_ILi8EEESF_EEENS5_IJSF_SB_EEEEEEEvNS4_8identityES11_S1B_vS1C_EENS_8epilogue10collective6detail29Sm90TmaWarpSpecializedAdapterINS1F_15DefaultEpilogueISI_SJ_SJ_NS1E_6thread17LinearCombinationISI_Li1EffLNS1J_9ScaleType4KindE0ELNS_15FloatRoundStyleE2ESI_EENS1_15EpilogueDefaultEEEEEvvEEEEvNT_6ParamsE)
        /*0020*/ 	.word	0x000000f0
.L_16:


//--------------------- .nv.compat                --------------------------
	.section	.nv.compat,"",@"SHT_CUDA_COMPAT_INFO"
	.align	4
        /*0000*/ 	.byte	0x02, 0x09, 0x01, 0x00, 0x02, 0x02, 0x04, 0x00, 0x02, 0x05, 0x05, 0x00, 0x03, 0x07, 0x01, 0x01
        /*0010*/ 	.byte	0x02, 0x03, 0x01, 0x00, 0x02, 0x06, 0x01, 0x00, 0x04, 0x0b, 0x08, 0x00, 0x00, 0x00, 0x00, 0x00
        /*0020*/ 	.byte	0x00, 0x00, 0x00, 0x00


//--------------------- .nv.info._ZN7cutlass13device_kernelINS_4gemm6kernel13GemmUniversalIN4cute5tupleIJiiiiEEENS1_10collective13CollectiveMmaINS1_37MainloopSm90TmaGmmaWarpSpecializedFP8ILi7ENS5_IJNS4_1CILi1EEESB_SB_EEENS1_35KernelTmaWarpSpecializedCooperativeEEENS5_IJNSA_ILi128EEENSA_ILi256EEESF_EEENS_12float_e4m3_tENS5_IJlSB_lEEESI_SJ_NS4_8TiledMMAINS4_8MMA_AtomIJNS4_4SM904GMMA31MMA_64x256x32_F32E4M3E4M3_SS_TNILNSN_7ScaleInE1ELSP_1EEEEEENS4_6LayoutINS5_IJNSA_ILi2EEESB_SB_EEENS5_IJSB_NSA_ILi0EEESV_EEEEENS5_IJNS4_10UnderscoreESY_SY_EEEEENS4_13SM90_TMA_LOADENS4_14ComposedLayoutINS4_7SwizzleILi3ELi4ELi3EEENS4_18smem_ptr_flag_bitsILi8EEENSS_INS5_IJNSA_ILi8EEESF_EEENS5_IJSF_SB_EEEEEEEvNS4_8identityES11_S1B_vS1C_EENS_8epilogue10collective6detail29Sm90TmaWarpSpecializedAdapterINS1F_15DefaultEpilogueISI_SJ_SJ_NS1E_6thread17LinearCombinationISI_Li1EffLNS1J_9ScaleType4KindE0ELNS_15FloatRoundStyleE2ESI_EENS1_15EpilogueDefaultEEEEEvvEEEEvNT_6ParamsE --------------------------
	.section	.nv.info._ZN7cutlass13device_kernelINS_4gemm6kernel13GemmUniversalIN4cute5tupleIJiiiiEEENS1_10collective13CollectiveMmaINS1_37MainloopSm90TmaGmmaWarpSpecializedFP8ILi7ENS5_IJNS4_1CILi1EEESB_SB_EEENS1_35KernelTmaWarpSpecializedCooperativeEEENS5_IJNSA_ILi128EEENSA_ILi256EEESF_EEENS_12float_e4m3_tENS5_IJlSB_lEEESI_SJ_NS4_8TiledMMAINS4_8MMA_AtomIJNS4_4SM904GMMA31MMA_64x256x32_F32E4M3E4M3_SS_TNILNSN_7ScaleInE1ELSP_1EEEEEENS4_6LayoutINS5_IJNSA_ILi2EEESB_SB_EEENS5_IJSB_NSA_ILi0EEESV_EEEEENS5_IJNS4_10UnderscoreESY_SY_EEEEENS4_13SM90_TMA_LOADENS4_14ComposedLayoutINS4_7SwizzleILi3ELi4ELi3EEENS4_18smem_ptr_flag_bitsILi8EEENSS_INS5_IJNSA_ILi8EEESF_EEENS5_IJSF_SB_EEEEEEEvNS4_8identityES11_S1B_vS1C_EENS_8epilogue10collective6detail29Sm90TmaWarpSpecializedAdapterINS1F_15DefaultEpilogueISI_SJ_SJ_NS1E_6thread17LinearCombinationISI_Li1EffLNS1J_9ScaleType4KindE0ELNS_15FloatRoundStyleE2ESI_EENS1_15EpilogueDefaultEEEEEvvEEEEvNT_6ParamsE,"",@"SHT_CUDA_INFO"
	.sectionflags	@""
	.align	4


	//----- nvinfo : EIATTR_CUDA_API_VERSION
	.align		4
        /*0000*/ 	.byte	0x04, 0x37
        /*0002*/ 	.short	(.L_18 - .L_17)
.L_17:
        /*0004*/ 	.word	0x00000082


	//----- nvinfo : EIATTR_KPARAM_INFO
	.align		4
.L_18:
        /*0008*/ 	.byte	0x04, 0x17
        /*000a*/ 	.short	(.L_20 - .L_19)
.L_19:
        /*000c*/ 	.word	0x00000000
        /*0010*/ 	.short	0x0000
        /*0012*/ 	.short	0x0070
        /*0014*/ 	.byte	0x00, 0xf0, 0x01, 0x10


	//----- nvinfo : EIATTR_SPARSE_MMA_MASK
	.align		4
.L_20:
        /*0018*/ 	.byte	0x03, 0x50
        /*001a*/ 	.short	0x0000


	//----- nvinfo : EIATTR_MAXREG_COUNT
	.align		4
        /*001c*/ 	.byte	0x03, 0x1b
        /*001e*/ 	.short	0x00a8


	//----- nvinfo : EIATTR_NUM_BARRIERS
	.align		4
        /*0020*/ 	.byte	0x02, 0x4c
        /*0022*/ 	.byte	0x01
	.zero		1


	//----- nvinfo : EIATTR_ANNOTATIONS
	.align		4
        /*0024*/ 	.byte	0x04, 0x55
        /*0026*/ 	.short	(.L_22 - .L_21)


	//   ....[0]....
.L_21:
        /*0028*/ 	.word	0x00000001
        /*002c*/ 	.byte	0xf0, 0x05, 0x00, 0x00, 0x01, 0x00, 0x00, 0x00, 0x10, 0x06, 0x00, 0x00, 0x01, 0x00, 0x00, 0x00
        /* <DEDUP_REMOVED lines=185> */
        /*0bcc*/ 	.byte	0x70, 0x03, 0x01, 0x00


	//----- nvinfo : EIATTR_MERCURY_ISA_VERSION
	.align		4
.L_22:
        /*0bd0*/ 	.byte	0x03, 0x5f
        /*0bd2*/ 	.short	0x0101


	//----- nvinfo : EIATTR_INT_WARP_WIDE_INSTR_OFFSETS
	.align		4
        /*0bd4*/ 	.byte	0x04, 0x31
        /*0bd6*/ 	.short	(.L_24 - .L_23)


	//   ....[0]....
.L_23:
        /*0bd8*/ 	.word	0x000004c0


	//   ....[1]....
        /*0bdc*/ 	.word	0x000004d0


	//   ....[2]....
        /*0be0*/ 	.word	0x00000600


	//----- nvinfo : EIATTR_COOP_GROUP_MASK_REGIDS
	.align		4
.L_24:
        /*0be4*/ 	.byte	0x04, 0x29
        /*0be6*/ 	.short	(.L_26 - .L_25)


	//   ....[0]....
.L_25:
        /*0be8*/ 	.word	0xffffffff


	//   ....[1]....
        /*0bec*/ 	.word	0xffffffff


	//   ....[2]....
        /*0bf0*/ 	.word	0xffffffff


	//   ....[3]....
        /*0bf4*/ 	.word	0xffffffff


	//   ....[4]....
        /*0bf8*/ 	.word	0xffffffff


	//----- nvinfo : EIATTR_COOP_GROUP_INSTR_OFFSETS
	.align		4
.L_26:
        /*0bfc*/ 	.byte	0x04, 0x28
        /*0bfe*/ 	.short	(.L_28 - .L_27)


	//   ....[0]....
.L_27:
        /*0c00*/ 	.word	0x00000070


	//   ....[1]....
        /*0c04*/ 	.word	0x00000080


	//   ....[2]....
        /*0c08*/ 	.word	0x000001a0


	//   ....[3]....
        /*0c0c*/ 	.word	0x00000410


	//   ....[4]....
        /*0c10*/ 	.word	0x00001350


	//----- nvinfo : EIATTR_REG_RECONFIG
	.align		4
.L_28:
        /*0c14*/ 	.byte	0x01, 0x54
	.zero		2


	//----- nvinfo : EIATTR_MBARRIER_INSTR_OFFSETS
	.align		4
        /*0c18*/ 	.byte	0x04, 0x39
        /*0c1a*/ 	.short	(.L_30 - .L_29)


	//   ....[0]....
.L_29:
        /*0c1c*/ 	.word	0x00000320
        /*0c20*/ 	.word	0x000000ff
        /*0c24*/ 	.word	0x00000000
        /*0c28*/ 	.short	0x0100
        /*0c2a*/ 	.byte	0x09
	.zero		1


	//   ....[1]....
        /*0c2c*/ 	.word	0x00000330
        /*0c30*/ 	.word	0x000000ff
        /*0c34*/ 	.word	0x00000038
        /*0c38*/ 	.short	0x0100
        /*0c3a*/ 	.byte	0x09
	.zero		1


	//   ....[2]....
        /*0c3c*/ 	.word	0x00000340
        /*0c40*/ 	.word	0x000000ff
        /*0c44*/ 	.word	0x00000008
        /*0c48*/ 	.short	0x0100
        /*0c4a*/ 	.byte	0x09
	.zero		1


	//   ....[3]....
        /*0c4c*/ 	.word	0x00000350
        /*0c50*/ 	.word	0x000000ff
        /*0c54*/ 	.word	0x00000040
        /*0c58*/ 	.short	0x0100
        /*0c5a*/ 	.byte	0x09
	.zero		1


	//   ....[4]....
        /*0c5c*/ 	.word	0x00000360
        /*0c60*/ 	.word	0x000000ff
        /*0c64*/ 	.word	0x00000010
        /*0c68*/ 	.short	0x0100
        /*0c6a*/ 	.byte	0x09
	.zero		1


	//   ....[5]....
        /*0c6c*/ 	.word	0x00000370
        /*0c70*/ 	.word	0x000000ff
        /*0c74*/ 	.word	0x00000048
        /*0c78*/ 	.short	0x0100
        /*0c7a*/ 	.byte	0x09
	.zero		1


	//   ....[6]....
        /*0c7c*/ 	.word	0x00000380
        /*0c80*/ 	.word	0x000000ff
        /*0c84*/ 	.word	0x00000018
        /*0c88*/ 	.short	0x0100
        /*0c8a*/ 	.byte	0x09
	.zero		1


	//   ....[7]....
        /*0c8c*/ 	.word	0x00000390
        /*0c90*/ 	.word	0x000000ff
        /*0c94*/ 	.word	0x00000050
        /*0c98*/ 	.short	0x0100
        /*0c9a*/ 	.byte	0x09
	.zero		1


	//   ....[8]....
        /*0c9c*/ 	.word	0x000003a0
        /*0ca0*/ 	.word	0x000000ff
        /*0ca4*/ 	.word	0x00000020
        /*0ca8*/ 	.short	0x0100
        /*0caa*/ 	.byte	0x09
	.zero		1


	//   ....[9]....
        /*0cac*/ 	.word	0x000003b0
        /*0cb0*/ 	.word	0x000000ff
        /*0cb4*/ 	.word	0x00000058
        /*0cb8*/ 	.short	0x0100
        /*0cba*/ 	.byte	0x09
	.zero		1


	//   ....[10]....
        /*0cbc*/ 	.word	0x000003c0
        /*0cc0*/ 	.word	0x000000ff
        /*0cc4*/ 	.word	0x00000028
        /*0cc8*/ 	.short	0x0100
        /*0cca*/ 	.byte	0x09
	.zero		1


	//   ....[11]....
        /*0ccc*/ 	.word	0x000003d0
        /*0cd0*/ 	.word	0x000000ff
        /*0cd4*/ 	.word	0x00000060
        /*0cd8*/ 	.short	0x0100
        /*0cda*/ 	.byte	0x09
	.zero		1


	//   ....[12]....
        /*0cdc*/ 	.word	0x000003e0
        /*0ce0*/ 	.word	0x000000ff
        /*0ce4*/ 	.word	0x00000030
        /*0ce8*/ 	.short	0x0100
        /*0cea*/ 	.byte	0x09
	.zero		1


	//   ....[13]....
        /*0cec*/ 	.word	0x000003f0
        /*0cf0*/ 	.word	0x000000ff
        /*0cf4*/ 	.word	0x00000068
        /*0cf8*/ 	.short	0x0100
        /*0cfa*/ 	.byte	0x09
	.zero		1


	//   ....[14]....
        /*0cfc*/ 	.word	0x00000630
        /*0d00*/ 	.word	0x000000ff
        /*0d04*/ 	.word	0x00000080
        /*0d08*/ 	.short	0x0100
        /*0d0a*/ 	.byte	0x06
	.zero		1


	//   ....[15]....
        /*0d0c*/ 	.word	0x00000640
        /*0d10*/ 	.word	0x000000ff
        /*0d14*/ 	.word	0x00000088
        /*0d18*/ 	.short	0x0100
        /*0d1a*/ 	.byte	0x06
	.zero		1


	//   ....[16]....
        /*0d1c*/ 	.word	0x00001b50
        /*0d20*/ 	.word	0x000000ff
        /*0d24*/ 	.word	0x00000000
        /*0d28*/ 	.short	0x010a
        /*0d2a*/ 	.byte	0x06
	.zero		1


	//   ....[17]....
        /*0d2c*/ 	.word	0x00001b90
        /*0d30*/ 	.word	0x000000ff
        /*0d34*/ 	.word	0x00000000
        /*0d38*/ 	.short	0x010a
        /*0d3a*/ 	.byte	0x06
	.zero		1


	//   ....[18]....
        /*0d3c*/ 	.word	0x00002e50
        /*0d40*/ 	.word	0x000000ff
        /*0d44*/ 	.word	0x00000000
        /*0d48*/ 	.short	0x010a
        /*0d4a*/ 	.byte	0x09
	.zero		1


	//   ....[19]....
        /*0d4c*/ 	.word	0x00002e90
        /*0d50*/ 	.word	0x000000ff
        /*0d54*/ 	.word	0x00000000
        /*0d58*/ 	.short	0x010a
        /*0d5a*/ 	.byte	0x09
	.zero		1


	//   ....[20]....
        /*0d5c*/ 	.word	0x00003f60
        /*0d60*/ 	.word	0x000000ff
        /*0d64*/ 	.word	0x00000000
        /*0d68*/ 	.short	0x0101
        /*0d6a*/ 	.byte	0x08
	.zero		1


	//   ....[21]....
        /*0d6c*/ 	.word	0x00005110
        /*0d70*/ 	.word	0x000000ff
        /*0d74*/ 	.word	0x00000000
        /*0d78*/ 	.short	0x0101
        /*0d7a*/ 	.byte	0x06
	.zero		1


	//   ....[22]....
        /*0d7c*/ 	.word	0x0000f3c0
        /*0d80*/ 	.word	0x0000000d
        /*0d84*/ 	.word	0x00000038
        /*0d88*/ 	.short	0x010a
        /*0d8a*/ 	.byte	0x3f
	.zero		1


	//   ....[23]....
        /*0d8c*/ 	.word	0x0000f7e0
        /*0d90*/ 	.word	0x00000004
        /*0d94*/ 	.word	0x00000088
        /*0d98*/ 	.short	0x0101
        /*0d9a*/ 	.byte	0x3f
	.zero		1


	//   ....[24]....
        /*0d9c*/ 	.word	0x0000ff10
        /*0da0*/ 	.word	0x00000007
        /*0da4*/ 	.word	0x00000000
        /*0da8*/ 	.short	0x010a
        /*0daa*/ 	.byte	0x3f
	.zero		1


	//   ....[25]....
        /*0dac*/ 	.word	0x0000ff90
        /*0db0*/ 	.word	0x00000009
        /*0db4*/ 	.word	0x00000000
        /*0db8*/ 	.short	0x010a
        /*0dba*/ 	.byte	0x3f
	.zero		1


	//   ....[26]....
        /*0dbc*/ 	.word	0x00010020
        /*0dc0*/ 	.word	0x00000006
        /*0dc4*/ 	.word	0x00000000
        /*0dc8*/ 	.short	0x010a
        /*0dca*/ 	.byte	0x3f
	.zero		1


	//   ....[27]....
        /*0dcc*/ 	.word	0x000100b0
        /*0dd0*/ 	.word	0x00000009
        /*0dd4*/ 	.word	0x00000000
        /*0dd8*/ 	.short	0x010a
        /*0dda*/ 	.byte	0x3f
	.zero		1


	//   ....[28]....
        /*0ddc*/ 	.word	0x00010140
        /*0de0*/ 	.word	0x00000006
        /*0de4*/ 	.word	0x00000000
        /*0de8*/ 	.short	0x010a
        /*0dea*/ 	.byte	0x3f
	.zero		1


	//   ....[29]....
        /*0dec*/ 	.word	0x000101d0
        /*0df0*/ 	.word	0x00000009
        /*0df4*/ 	.word	0x00000000
        /*0df8*/ 	.short	0x010a
        /*0dfa*/ 	.byte	0x3f
	.zero		1


	//   ....[30]....
        /*0dfc*/ 	.word	0x00010260
        /*0e00*/ 	.word	0x00000003
        /*0e04*/ 	.word	0x00000000
        /*0e08*/ 	.short	0x010a
        /*0e0a*/ 	.byte	0x3f
	.zero		1


	//   ....[31]....
        /*0e0c*/ 	.word	0x000102d0
        /*0e10*/ 	.word	0x00000003
        /*0e14*/ 	.word	0x00000000
        /*0e18*/ 	.short	0x010a
        /*0e1a*/ 	.byte	0x3f
	.zero		1


	//   ....[32]....
        /*0e1c*/ 	.word	0x00010340
        /*0e20*/ 	.word	0x00000000
        /*0e24*/ 	.word	0x00000000
        /*0e28*/ 	.short	0x010a
        /*0e2a*/ 	.byte	0x3f
	.zero		1


	//   ....[33]....
        /*0e2c*/ 	.word	0x00010420
        /*0e30*/ 	.word	0x0000000d
        /*0e34*/ 	.word	0x00000038
        /*0e38*/ 	.short	0x010a
        /*0e3a*/ 	.byte	0x3f
	.zero		1


	//   ....[34]....
        /*0e3c*/ 	.word	0x00010500
        /*0e40*/ 	.word	0x00000007
        /*0e44*/ 	.word	0x00000000
        /*0e48*/ 	.short	0x010a
        /*0e4a*/ 	.byte	0x3f
	.zero		1


	//   ....[35]....
        /*0e4c*/ 	.word	0x00010550
        /*0e50*/ 	.word	0x00000009
        /*0e54*/ 	.word	0x00000000
        /*0e58*/ 	.short	0x010a
        /*0e5a*/ 	.byte	0x3f
	.zero		1


	//   ....[36]....
        /*0e5c*/ 	.word	0x000105a0
        /*0e60*/ 	.word	0x00000006
        /*0e64*/ 	.word	0x00000000
        /*0e68*/ 	.short	0x010a
        /*0e6a*/ 	.byte	0x3f
	.zero		1


	//   ....[37]....
        /*0e6c*/ 	.word	0x000105f0
        /*0e70*/ 	.word	0x00000009
        /*0e74*/ 	.word	0x00000000
        /*0e78*/ 	.short	0x010a
        /*0e7a*/ 	.byte	0x3f
	.zero		1


	//   ....[38]....
        /*0e7c*/ 	.word	0x00010640
        /*0e80*/ 	.word	0x00000006
        /*0e84*/ 	.word	0x00000000
        /*0e88*/ 	.short	0x010a
        /*0e8a*/ 	.byte	0x3f
	.zero		1


	//   ....[39]....
        /*0e8c*/ 	.word	0x00010690
        /*0e90*/ 	.word	0x00000009
        /*0e94*/ 	.word	0x00000000
        /*0e98*/ 	.short	0x010a
        /*0e9a*/ 	.byte	0x3f
	.zero		1


	//----- nvinfo : EIATTR_NUM_MBARRIERS
	.align		4
.L_30:
        /*0e9c*/ 	.byte	0x03, 0x38
        /*0e9e*/ 	.short	0x0010


	//----- nvinfo : EIATTR_EXIT_INSTR_OFFSETS
	.align		4
        /*0ea0*/ 	.byte	0x04, 0x1c
        /*0ea2*/ 	.short	(.L_32 - .L_31)


	//   ....[0]....
.L_31:
        /*0ea4*/ 	.word	0x000006a0


	//   ....[1]....
        /*0ea8*/ 	.word	0x00000ff0


	//   ....[2]....
        /*0eac*/ 	.word	0x0000ea00


	//   ....[3]....
        /*0eb0*/ 	.word	0x0000f050


	//   ....[4]....
        /*0eb4*/ 	.word	0x000102b0


	//----- nvinfo : EIATTR_MAX_THREADS
	.align		4
.L_32:
        /*0eb8*/ 	.byte	0x04, 0x05
        /*0eba*/ 	.short	(.L_34 - .L_33)
.L_33:
        /*0ebc*/ 	.word	0x00000180
        /*0ec0*/ 	.word	0x00000001
        /*0ec4*/ 	.word	0x00000001


	//----- nvinfo : EIATTR_CRS_STACK_SIZE
	.align		4
.L_34:
        /*0ec8*/ 	.byte	0x04, 0x1e
        /*0eca*/ 	.short	(.L_36 - .L_35)
.L_35:
        /*0ecc*/ 	.word	0x00000000


	//----- nvinfo : EIATTR_CBANK_PARAM_SIZE
	.align		4
.L_36:
        /*0ed0*/ 	.byte	0x03, 0x19
        /*0ed2*/ 	.short	0x0470


	//----- nvinfo : EIATTR_PARAM_CBANK
	.align		4
        /*0ed4*/ 	.byte	0x04, 0x0a
        /*0ed6*/ 	.short	(.L_38 - .L_37)
	.align		4
.L_37:
        /*0ed8*/ 	.word	index@(.nv.constant0._ZN7cutlass13device_kernelINS_4gemm6kernel13GemmUniversalIN4cute5tupleIJiiiiEEENS1_10collective13CollectiveMmaINS1_37MainloopSm90TmaGmmaWarpSpecializedFP8ILi7ENS5_IJNS4_1CILi1EEESB_SB_EEENS1_35KernelTmaWarpSpecializedCooperativeEEENS5_IJNSA_ILi128EEENSA_ILi256EEESF_EEENS_12float_e4m3_tENS5_IJlSB_lEEESI_SJ_NS4_8TiledMMAINS4_8MMA_AtomIJNS4_4SM904GMMA31MMA_64x256x32_F32E4M3E4M3_SS_TNILNSN_7ScaleInE1ELSP_1EEEEEENS4_6LayoutINS5_IJNSA_ILi2EEESB_SB_EEENS5_IJSB_NSA_ILi0EEESV_EEEEENS5_IJNS4_10UnderscoreESY_SY_EEEEENS4_13SM90_TMA_LOADENS4_14ComposedLayoutINS4_7SwizzleILi3ELi4ELi3EEENS4_18smem_ptr_flag_bitsILi8EEENSS_INS5_IJNSA_ILi8EEESF_EEENS5_IJSF_SB_EEEEEEEvNS4_8identityES11_S1B_vS1C_EENS_8epilogue10collective6detail29Sm90TmaWarpSpecializedAdapterINS1F_15DefaultEpilogueISI_SJ_SJ_NS1E_6thread17LinearCombinationISI_Li1EffLNS1J_9ScaleType4KindE0ELNS_15FloatRoundStyleE2ESI_EENS1_15EpilogueDefaultEEEEEvvEEEEvNT_6ParamsE)
        /*0edc*/ 	.short	0x0210
        /*0ede*/ 	.short	0x0470


	//----- nvinfo : EIATTR_SW_WAR
	.align		4
.L_38:
        /*0ee0*/ 	.byte	0x04, 0x36
        /*0ee2*/ 	.short	(.L_40 - .L_39)
.L_39:
        /*0ee4*/ 	.word	0x00000008
.L_40:


//--------------------- .nv.callgraph             --------------------------
	.section	.nv.callgraph,"",@"SHT_CUDA_CALLGRAPH"
	.align	4
	.sectionentsize	8
	.align		4
        /*0000*/ 	.word	0x00000000
	.align		4
        /*0004*/ 	.word	0xffffffff
	.align		4
        /*0008*/ 	.word	0x00000000
	.align		4
        /*000c*/ 	.word	0xfffffffe
	.align		4
        /*0010*/ 	.word	0x00000000
	.align		4
        /*0014*/ 	.word	0xfffffffd
	.align		4
        /*0018*/ 	.word	0x00000000
	.align		4
        /*001c*/ 	.word	0xfffffffc


//--------------------- .nv.constant4             --------------------------
	.section	.nv.constant4,"a",@progbits
	.align	8
	.align		8
.nv.constant4:
        /*0000*/ 	.dword	_ZN40_INTERNAL_9dc9f8e0_4_k_cu_894884a8_290254cuda3std3__45__cpo5beginE
	.align		8
        /*0008*/ 	.dword	_ZN40_INTERNAL_9dc9f8e0_4_k_cu_894884a8_290254cuda3std3__45__cpo3endE
	.align		8
        /*0010*/ 	.dword	_ZN40_INTERNAL_9dc9f8e0_4_k_cu_894884a8_290254cuda3std3__45__cpo6cbeginE
	.align		8
        /*0018*/ 	.dword	_ZN40_INTERNAL_9dc9f8e0_4_k_cu_894884a8_290254cuda3std3__45__cpo4cendE
	.align		8
        /*0020*/ 	.dword	_ZN40_INTERNAL_9dc9f8e0_4_k_cu_894884a8_290254cuda3std3__442_GLOBAL__N__9dc9f8e0_4_k_cu_894884a8_290256ignoreE
	.align		8
        /*0028*/ 	.dword	_ZN40_INTERNAL_9dc9f8e0_4_k_cu_894884a8_290254cuda3std3__419piecewise_constructE
	.align		8
        /*0030*/ 	.dword	_ZN40_INTERNAL_9dc9f8e0_4_k_cu_894884a8_290254cuda3std3__48in_placeE
	.align		8
        /*0038*/ 	.dword	_ZN40_INTERNAL_9dc9f8e0_4_k_cu_894884a8_290254cuda3std6ranges3__45__cpo4swapE
	.align		8
        /*0040*/ 	.dword	_ZN40_INTERNAL_9dc9f8e0_4_k_cu_894884a8_290254cuda3std6ranges3__45__cpo9iter_moveE
	.align		8
        /*0048*/ 	.dword	_ZN40_INTERNAL_9dc9f8e0_4_k_cu_894884a8_290254cute7productE
	.align		8
        /*0050*/ 	.dword	_ZN40_INTERNAL_9dc9f8e0_4_k_cu_894884a8_290254cute1_E


//--------------------- .text._ZN7cutlass13device_kernelINS_4gemm6kernel13GemmUniversalIN4cute5tupleIJiiiiEEENS1_10collective13CollectiveMmaINS1_37MainloopSm90TmaGmmaWarpSpecializedFP8ILi7ENS5_IJNS4_1CILi1EEESB_SB_EEENS1_35KernelTmaWarpSpecializedCooperativeEEENS5_IJNSA_ILi128EEENSA_ILi256EEESF_EEENS_12float_e4m3_tENS5_IJlSB_lEEESI_SJ_NS4_8TiledMMAINS4_8MMA_AtomIJNS4_4SM904GMMA31MMA_64x256x32_F32E4M3E4M3_SS_TNILNSN_7ScaleInE1ELSP_1EEEEEENS4_6LayoutINS5_IJNSA_ILi2EEESB_SB_EEENS5_IJSB_NSA_ILi0EEESV_EEEEENS5_IJNS4_10UnderscoreESY_SY_EEEEENS4_13SM90_TMA_LOADENS4_14ComposedLayoutINS4_7SwizzleILi3ELi4ELi3EEENS4_18smem_ptr_flag_bitsILi8EEENSS_INS5_IJNSA_ILi8EEESF_EEENS5_IJSF_SB_EEEEEEEvNS4_8identityES11_S1B_vS1C_EENS_8epilogue10collective6detail29Sm90TmaWarpSpecializedAdapterINS1F_15DefaultEpilogueISI_SJ_SJ_NS1E_6thread17LinearCombinationISI_Li1EffLNS1J_9ScaleType4KindE0ELNS_15FloatRoundStyleE2ESI_EENS1_15EpilogueDefaultEEEEEvvEEEEvNT_6ParamsE --------------------------
	.section	.text._ZN7cutlass13device_kernelINS_4gemm6kernel13GemmUniversalIN4cute5tupleIJiiiiEEENS1_10collective13CollectiveMmaINS1_37MainloopSm90TmaGmmaWarpSpecializedFP8ILi7ENS5_IJNS4_1CILi1EEESB_SB_EEENS1_35KernelTmaWarpSpecializedCooperativeEEENS5_IJNSA_ILi128EEENSA_ILi256EEESF_EEENS_12float_e4m3_tENS5_IJlSB_lEEESI_SJ_NS4_8TiledMMAINS4_8MMA_AtomIJNS4_4SM904GMMA31MMA_64x256x32_F32E4M3E4M3_SS_TNILNSN_7ScaleInE1ELSP_1EEEEEENS4_6LayoutINS5_IJNSA_ILi2EEESB_SB_EEENS5_IJSB_NSA_ILi0EEESV_EEEEENS5_IJNS4_10UnderscoreESY_SY_EEEEENS4_13SM90_TMA_LOADENS4_14ComposedLayoutINS4_7SwizzleILi3ELi4ELi3EEENS4_18smem_ptr_flag_bitsILi8EEENSS_INS5_IJNSA_ILi8EEESF_EEENS5_IJSF_SB_EEEEEEEvNS4_8identityES11_S1B_vS1C_EENS_8epilogue10collective6detail29Sm90TmaWarpSpecializedAdapterINS1F_15DefaultEpilogueISI_SJ_SJ_NS1E_6thread17LinearCombinationISI_Li1EffLNS1J_9ScaleType4KindE0ELNS_15FloatRoundStyleE2ESI_EENS1_15EpilogueDefaultEEEEEvvEEEEvNT_6ParamsE,"ax",@progbits
	.align	128
.text._ZN7cutlass13device_kernelINS_4gemm6kernel13GemmUniversalIN4cute5tupleIJiiiiEEENS1_10collective13CollectiveMmaINS1_37MainloopSm90TmaGmmaWarpSpecializedFP8ILi7ENS5_IJNS4_1CILi1EEESB_SB_EEENS1_35KernelTmaWarpSpecializedCooperativeEEENS5_IJNSA_ILi128EEENSA_ILi256EEESF_EEENS_12float_e4m3_tENS5_IJlSB_lEEESI_SJ_NS4_8TiledMMAINS4_8MMA_AtomIJNS4_4SM904GMMA31MMA_64x256x32_F32E4M3E4M3_SS_TNILNSN_7ScaleInE1ELSP_1EEEEEENS4_6LayoutINS5_IJNSA_ILi2EEESB_SB_EEENS5_IJSB_NSA_ILi0EEESV_EEEEENS5_IJNS4_10UnderscoreESY_SY_EEEEENS4_13SM90_TMA_LOADENS4_14ComposedLayoutINS4_7SwizzleILi3ELi4ELi3EEENS4_18smem_ptr_flag_bitsILi8EEENSS_INS5_IJNSA_ILi8EEESF_EEENS5_IJSF_SB_EEEEEEEvNS4_8identityES11_S1B_vS1C_EENS_8epilogue10collective6detail29Sm90TmaWarpSpecializedAdapterINS1F_15DefaultEpilogueISI_SJ_SJ_NS1E_6thread17LinearCombinationISI_Li1EffLNS1J_9ScaleType4KindE0ELNS_15FloatRoundStyleE2ESI_EENS1_15EpilogueDefaultEEEEEvvEEEEvNT_6ParamsE:
        .type           _ZN7cutlass13device_kernelINS_4gemm6kernel13GemmUniversalIN4cute5tupleIJiiiiEEENS1_10collective13CollectiveMmaINS1_37MainloopSm90TmaGmmaWarpSpecializedFP8ILi7ENS5_IJNS4_1CILi1EEESB_SB_EEENS1_35KernelTmaWarpSpecializedCooperativeEEENS5_IJNSA_ILi128EEENSA_ILi256EEESF_EEENS_12float_e4m3_tENS5_IJlSB_lEEESI_SJ_NS4_8TiledMMAINS4_8MMA_AtomIJNS4_4SM904GMMA31MMA_64x256x32_F32E4M3E4M3_SS_TNILNSN_7ScaleInE1ELSP_1EEEEEENS4_6LayoutINS5_IJNSA_ILi2EEESB_SB_EEENS5_IJSB_NSA_ILi0EEESV_EEEEENS5_IJNS4_10UnderscoreESY_SY_EEEEENS4_13SM90_TMA_LOADENS4_14ComposedLayoutINS4_7SwizzleILi3ELi4ELi3EEENS4_18smem_ptr_flag_bitsILi8EEENSS_INS5_IJNSA_ILi8EEESF_EEENS5_IJSF_SB_EEEEEEEvNS4_8identityES11_S1B_vS1C_EENS_8epilogue10collective6detail29Sm90TmaWarpSpecializedAdapterINS1F_15DefaultEpilogueISI_SJ_SJ_NS1E_6thread17LinearCombinationISI_Li1EffLNS1J_9ScaleType4KindE0ELNS_15FloatRoundStyleE2ESI_EENS1_15EpilogueDefaultEEEEEvvEEEEvNT_6ParamsE,@function
        .size           _ZN7cutlass13device_kernelINS_4gemm6kernel13GemmUniversalIN4cute5tupleIJiiiiEEENS1_10collective13CollectiveMmaINS1_37MainloopSm90TmaGmmaWarpSpecializedFP8ILi7ENS5_IJNS4_1CILi1EEESB_SB_EEENS1_35KernelTmaWarpSpecializedCooperativeEEENS5_IJNSA_ILi128EEENSA_ILi256EEESF_EEENS_12float_e4m3_tENS5_IJlSB_lEEESI_SJ_NS4_8TiledMMAINS4_8MMA_AtomIJNS4_4SM904GMMA31MMA_64x256x32_F32E4M3E4M3_SS_TNILNSN_7ScaleInE1ELSP_1EEEEEENS4_6LayoutINS5_IJNSA_ILi2EEESB_SB_EEENS5_IJSB_NSA_ILi0EEESV_EEEEENS5_IJNS4_10UnderscoreESY_SY_EEEEENS4_13SM90_TMA_LOADENS4_14ComposedLayoutINS4_7SwizzleILi3ELi4ELi3EEENS4_18smem_ptr_flag_bitsILi8EEENSS_INS5_IJNSA_ILi8EEESF_EEENS5_IJSF_SB_EEEEEEEvNS4_8identityES11_S1B_vS1C_EENS_8epilogue10collective6detail29Sm90TmaWarpSpecializedAdapterINS1F_15DefaultEpilogueISI_SJ_SJ_NS1E_6thread17LinearCombinationISI_Li1EffLNS1J_9ScaleType4KindE0ELNS_15FloatRoundStyleE2ESI_EENS1_15EpilogueDefaultEEEEEvvEEEEvNT_6ParamsE,(.L_x_335 - _ZN7cutlass13device_kernelINS_4gemm6kernel13GemmUniversalIN4cute5tupleIJiiiiEEENS1_10collective13CollectiveMmaINS1_37MainloopSm90TmaGmmaWarpSpecializedFP8ILi7ENS5_IJNS4_1CILi1EEESB_SB_EEENS1_35KernelTmaWarpSpecializedCooperativeEEENS5_IJNSA_ILi128EEENSA_ILi256EEESF_EEENS_12float_e4m3_tENS5_IJlSB_lEEESI_SJ_NS4_8TiledMMAINS4_8MMA_AtomIJNS4_4SM904GMMA31MMA_64x256x32_F32E4M3E4M3_SS_TNILNSN_7ScaleInE1ELSP_1EEEEEENS4_6LayoutINS5_IJNSA_ILi2EEESB_SB_EEENS5_IJSB_NSA_ILi0EEESV_EEEEENS5_IJNS4_10UnderscoreESY_SY_EEEEENS4_13SM90_TMA_LOADENS4_14ComposedLayoutINS4_7SwizzleILi3ELi4ELi3EEENS4_18smem_ptr_flag_bitsILi8EEENSS_INS5_IJNSA_ILi8EEESF_EEENS5_IJSF_SB_EEEEEEEvNS4_8identityES11_S1B_vS1C_EENS_8epilogue10collective6detail29Sm90TmaWarpSpecializedAdapterINS1F_15DefaultEpilogueISI_SJ_SJ_NS1E_6thread17LinearCombinationISI_Li1EffLNS1J_9ScaleType4KindE0ELNS_15FloatRoundStyleE2ESI_EENS1_15EpilogueDefaultEEEEEvvEEEEvNT_6ParamsE)
        .other          _ZN7cutlass13device_kernelINS_4gemm6kernel13GemmUniversalIN4cute5tupleIJiiiiEEENS1_10collective13CollectiveMmaINS1_37MainloopSm90TmaGmmaWarpSpecializedFP8ILi7ENS5_IJNS4_1CILi1EEESB_SB_EEENS1_35KernelTmaWarpSpecializedCooperativeEEENS5_IJNSA_ILi128EEENSA_ILi256EEESF_EEENS_12float_e4m3_tENS5_IJlSB_lEEESI_SJ_NS4_8TiledMMAINS4_8MMA_AtomIJNS4_4SM904GMMA31MMA_64x256x32_F32E4M3E4M3_SS_TNILNSN_7ScaleInE1ELSP_1EEEEEENS4_6LayoutINS5_IJNSA_ILi2EEESB_SB_EEENS5_IJSB_NSA_ILi0EEESV_EEEEENS5_IJNS4_10UnderscoreESY_SY_EEEEENS4_13SM90_TMA_LOADENS4_14ComposedLayoutINS4_7SwizzleILi3ELi4ELi3EEENS4_18smem_ptr_flag_bitsILi8EEENSS_INS5_IJNSA_ILi8EEESF_EEENS5_IJSF_SB_EEEEEEEvNS4_8identityES11_S1B_vS1C_EENS_8epilogue10collective6detail29Sm90TmaWarpSpecializedAdapterINS1F_15DefaultEpilogueISI_SJ_SJ_NS1E_6thread17LinearCombinationISI_Li1EffLNS1J_9ScaleType4KindE0ELNS_15FloatRoundStyleE2ESI_EENS1_15EpilogueDefaultEEEEEvvEEEEvNT_6ParamsE,@"STO_CUDA_ENTRY STV_DEFAULT"
_ZN7cutlass13device_kernelINS_4gemm6kernel13GemmUniversalIN4cute5tupleIJiiiiEEENS1_10collective13CollectiveMmaINS1_37MainloopSm90TmaGmmaWarpSpecializedFP8ILi7ENS5_IJNS4_1CILi1EEESB_SB_EEENS1_35KernelTmaWarpSpecializedCooperativeEEENS5_IJNSA_ILi128EEENSA_ILi256EEESF_EEENS_12float_e4m3_tENS5_IJlSB_lEEESI_SJ_NS4_8TiledMMAINS4_8MMA_AtomIJNS4_4SM904GMMA31MMA_64x256x32_F32E4M3E4M3_SS_TNILNSN_7ScaleInE1ELSP_1EEEEEENS4_6LayoutINS5_IJNSA_ILi2EEESB_SB_EEENS5_IJSB_NSA_ILi0EEESV_EEEEENS5_IJNS4_10UnderscoreESY_SY_EEEEENS4_13SM90_TMA_LOADENS4_14ComposedLayoutINS4_7SwizzleILi3ELi4ELi3EEENS4_18smem_ptr_flag_bitsILi8EEENSS_INS5_IJNSA_ILi8EEESF_EEENS5_IJSF_SB_EEEEEEEvNS4_8identityES11_S1B_vS1C_EENS_8epilogue10collective6detail29Sm90TmaWarpSpecializedAdapterINS1F_15DefaultEpilogueISI_SJ_SJ_NS1E_6thread17LinearCombinationISI_Li1EffLNS1J_9ScaleType4KindE0ELNS_15FloatRoundStyleE2ESI_EENS1_15EpilogueDefaultEEEEEvvEEEEvNT_6ParamsE:
[----:B------:R-:W0:Y:S02]  /*0000*/  LDC R1, c[0x0][0x28] ;  /* 0x00000a00ff017b82 */ /* 0x000e240000000800 */
[----:B0-----:R-:W-:Y:S01]  /*0010*/  VIADD R1, R1, 0xffffff10 ;  /* 0xffffff1001017836 */ /* 0x001fe20000000000 */
[----:B------:R-:W0:Y:S01]  /*0020*/  S2R R2, SR_TID.X ;  /* 0x0000000000027919 */ /* 0x000e220000002100 */
[----:B------:R-:W-:Y:S01]  /*0030*/  ELECT P0, URZ, PT ;  /* 0x00000000003f782f */ /* 0x000fe20003800000 */
[----:B------:R-:W-:Y:S01]  /*0040*/  BSSY B0, `(.L_x_0) ;  /* 0x0000015000007945 */ /* 0x000fe20003800000 */
[--C-:B0-----:R-:W-:Y:S02]  /*0050*/  SHF.R.U32.HI R0, RZ, 0x5, R2.reuse ;  /* 0x00000005ff007819 */ /* 0x101fe40000011602 */
[----:B------:R-:W-:-:S03]  /*0060*/  SHF.R.U32.HI R2, RZ, 0x7, R2 ;  /* 0x00000007ff027819 */ /* 0x000fc60000011602 */
[----:B------:R-:W0:Y:S04]  /*0070*/  SHFL.IDX PT, R3, R0, RZ, 0x1f ;  /* 0x00001fff00037589 */ /* 0x000e2800000e0000 */
[----:B------:R-:W1:Y:S01]  /*0080*/  SHFL.IDX PT, R2, R2, RZ, 0x1f ;  /* 0x00001fff02027589 */ /* 0x000e6200000e0000 */
[----:B0-----:R-:W-:Y:S02]  /*0090*/  R2UR UR4, R3 ;  /* 0x00000000030472ca */ /* 0x001fe400000e0000 */
[----:B-1----:R-:W-:-:S11]  /*00a0*/  R2UR UR6, R2 ;  /* 0x00000000020672ca */ /* 0x002fd600000e0000 */
[----:B------:R-:W-:Y:S02]  /*00b0*/  USHF.R.S32.HI UR5, URZ, 0x1f, UR4 ;  /* 0x0000001f3f057899 */ /* 0x000fe40008011404 */
[----:B------:R-:W-:Y:S02]  /*00c0*/  ISETP.NE.OR P0, PT, RZ, UR4, !P0 ;  /* 0x00000004ff007c0c */ /* 0x000fe4000c705670 */
[----:B------:R-:W-:-:S04]  /*00d0*/  ULEA.HI UR5, UR5, UR4, URZ, 0x2 ;  /* 0x0000000405057291 */ /* 0x000fc8000f8f103f */
[----:B------:R-:W-:-:S04]  /*00e0*/  ULOP3.LUT UR5, UR5, 0xfffffffc, URZ, 0xc0, !UPT ;  /* 0xfffffffc05057892 */ /* 0x000fc8000f8ec03f */
[----:B------:R-:W-:-:S03]  /*00f0*/  UIADD3 UR8, UR4, -UR5, URZ ;  /* 0x8000000504087290 */ /* 0x000fc6000fffe03f */
[----:B------:R-:W-:Y:S09]  /*0100*/  @P0 BRA `(.L_x_1) ;  /* 0x0000000000200947 */ /* 0x000ff20003800000 */
[----:B------:R-:W-:Y:S02]  /*0110*/  ULDC.64 UR4, c[0x0][0x198] ;  /* 0x0000660000047ab9 */ /* 0x000fe40000000a00 */
[----:B------:R-:W-:Y:S02]  /*0120*/  UIADD3 UR10, UP0, UR4, 0xf0, URZ ;  /* 0x000000f0040a7890 */ /* 0x000fe4000ff1e03f */
[----:B------:R-:W-:Y:S02]  /*0130*/  UIADD3 UR4, UP1, UR4, 0x1f0, URZ ;  /* 0x000001f004047890 */ /* 0x000fe4000ff3e03f */
[----:B------:R-:W-:Y:S02]  /*0140*/  UIADD3.X UR11, URZ, UR5, URZ, UP0, !UPT ;  /* 0x000000053f0b7290 */ /* 0x000fe400087fe43f */
[----:B------:R-:W-:-:S07]  /*0150*/  UIADD3.X UR5, URZ, UR5, URZ, UP1, !UPT ;  /* 0x000000053f057290 */ /* 0x000fce0008ffe43f */
[----:B------:R0:W-:Y:S02]  /*0160*/  UTMACCTL.PF [UR10] ;  /* 0x000000000a0079b9 */ /* 0x0001e40008040000 */
[----:B------:R0:W-:Y:S02]  /*0170*/  UTMACCTL.PF [UR4] ;  /* 0x00000000040079b9 */ /* 0x0001e40008040000 */
[----:B0-----:R-:W-:Y:S01]  /*0180*/  NOP ;  /* 0x0000000000007918 */ /* 0x001fe20000000000 */
.L_x_1:
[----:B------:R-:W-:Y:S05]  /*0190*/  BSYNC B0 ;  /* 0x0000000000007941 */ /* 0x000fea0003800000 */
.L_x_0:
[----:B------:R-:W0:Y:S01]  /*01a0*/  SHFL.IDX PT, R2, R0, RZ, 0x1f ;  /* 0x00001fff00027589 */ /* 0x000e2200000e0000 */
[----:B------:R-:W-:Y:S01]  /*01b0*/  UISETP.NE.AND UP0, UPT, UR8, 0x3, UPT ;  /* 0x000000030800788c */ /* 0x000fe2000bf05270 */
[----:B------:R-:W-:Y:S01]  /*01c0*/  ISETP.NE.AND P1, PT, RZ, UR6, PT ;  /* 0x00000006ff007c0c */ /* 0x000fe2000bf25270 */
[----:B------:R-:W-:Y:S02]  /*01d0*/  UIADD3 UR10, UR6, -0x1, URZ ;  /* 0xffffffff060a7890 */ /* 0x000fe4000fffe03f */
[----:B------:R-:W-:Y:S02]  /*01e0*/  UISETP.EQ.OR UP0, UPT, UR8, URZ, !UP0 ;  /* 0x0000003f0800728c */ /* 0x000fe4000c702670 */
[----:B------:R-:W-:Y:S02]  /*01f0*/  UISETP.GE.U32.AND UP1, UPT, UR10, 0x2, UPT ;  /* 0x000000020a00788c */ /* 0x000fe4000bf26070 */
[----:B------:R-:W-:-:S04]  /*0200*/  UISETP.EQ.AND UP0, UPT, UR6, URZ, UP0 ;  /* 0x0000003f0600728c */ /* 0x000fc80008702270 */
[----:B------:R-:W-:-:S04]  /*0210*/  USEL UR13, URZ, 0x1, !UP0 ;  /* 0x000000013f0d7887 */ /* 0x000fc8000c000000 */
[----:B------:R-:W-:Y:S01]  /*0220*/  USEL UR13, UR13, 0x2, UP1 ;  /* 0x000000020d0d7887 */ /* 0x000fe20008800000 */
[----:B0-----:R-:W-:-:S13]  /*0230*/  ISETP.NE.AND P0, PT, R2, RZ, PT ;  /* 0x000000ff0200720c */ /* 0x001fda0003f05270 */
[----:B------:R-:W-:Y:S05]  /*0240*/  @P0 BRA `(.L_x_2) ;  /* 0x0000000000700947 */ /* 0x000fea0003800000 */
[----:B------:R-:W0:Y:S01]  /*0250*/  S2UR UR9, SR_CgaCtaId ;  /* 0x00000000000979c3 */ /* 0x000e220000008800 */
[----:B------:R-:W-:Y:S01]  /*0260*/  UMOV UR4, 0x400 ;  /* 0x0000040000047882 */ /* 0x000fe20000000000 */
[----:B------:R-:W-:Y:S01]  /*0270*/  UMOV UR5, 0x1 ;  /* 0x0000000100057882 */ /* 0x000fe20000000000 */
[----:B------:R-:W-:Y:S01]  /*0280*/  UMOV UR6, 0x100 ;  /* 0x0000010000067882 */ /* 0x000fe20000000000 */
[----:B------:R-:W-:Y:S01]  /*0290*/  ELECT P0, URZ, PT ;  /* 0x00000000003f782f */ /* 0x000fe20003800000 */
[----:B------:R-:W-:-:S04]  /*02a0*/  UIADD3 UR6, -UR6, 0x100000, URZ ;  /* 0x0010000006067890 */ /* 0x000fc8000fffe13f */
[----:B------:R-:W-:Y:S02]  /*02b0*/  USHF.L.U32 UR7, UR6, 0xb, URZ ;  /* 0x0000000b06077899 */ /* 0x000fe4000800063f */
[----:B------:R-:W-:Y:S02]  /*02c0*/  USHF.L.U32 UR6, UR6, 0x1, URZ ;  /* 0x0000000106067899 */ /* 0x000fe4000800063f */
[----:B0-----:R-:W-:Y:S02]  /*02d0*/  ULEA UR9, UR9, UR4, 0x18 ;  /* 0x0000000409097291 */ /* 0x001fe4000f8ec03f */
[----:B------:R-:W-:-:S04]  /*02e0*/  UIADD3 UR4, -UR5, 0x100000, URZ ;  /* 0x0010000005047890 */ /* 0x000fc8000fffe13f */
[----:B------:R-:W-:Y:S02]  /*02f0*/  USHF.L.U32 UR5, UR4, 0xb, URZ ;  /* 0x0000000b04057899 */ /* 0x000fe4000800063f */
[----:B------:R-:W-:Y:S01]  /*0300*/  USHF.L.U32 UR4, UR4, 0x1, URZ ;  /* 0x0000000104047899 */ /* 0x000fe2000800063f */
[----:B------:R-:W0:Y:S11]  /*0310*/  FENCE.VIEW.ASYNC.S ;  /* 0x00000000000073c6 */ /* 0x000e360000000000 */
[----:B0-----:R0:W1:Y:S01]  /*0320*/  SYNCS.EXCH.64 URZ, [UR9], UR4 ;  /* 0x00000004093f75b2 */ /* 0x0010620008000100 */
[----:B------:R0:W2:Y:S01]  /*0330*/  SYNCS.EXCH.64 URZ, [UR9+0x38], UR6 ;  /* 0x00003806093f75b2 */ /* 0x0000a20008000100 */
[----:B------:R0:W3:Y:S01]  /*0340*/  SYNCS.EXCH.64 URZ, [UR9+0x8], UR4 ;  /* 0x00000804093f75b2 */ /* 0x0000e20008000100 */
[----:B------:R0:W4:Y:S01]  /*0350*/  SYNCS.EXCH.64 URZ, [UR9+0x40], UR6 ;  /* 0x00004006093f75b2 */ /* 0x0001220008000100 */
[----:B------:R0:W0:Y:S01]  /*0360*/  SYNCS.EXCH.64 URZ, [UR9+0x10], UR4 ;  /* 0x00001004093f75b2 */ /* 0x0000220008000100 */
        /* <DEDUP_REMOVED lines=9> */
[----:B------:R-:W-:Y:S01]  /*0400*/  NOP ;  /* 0x0000000000007918 */ /* 0x000fe20000000000 */
.L_x_2:
[----:B------:R-:W5:Y:S01]  /*0410*/  SHFL.IDX PT, R0, R0, RZ, 0x1f ;  /* 0x00001fff00007589 */ /* 0x000f6200000e0000 */
[----:B------:R-:W1:Y:S01]  /*0420*/  LDC R2, c[0x0][0x65c] ;  /* 0x00019700ff027b82 */ /* 0x000e620000000800 */
[----:B------:R-:W-:Y:S01]  /*0430*/  ELECT P0, URZ, PT ;  /* 0x00000000003f782f */ /* 0x000fe20003800000 */
[----:B------:R-:W-:Y:S01]  /*0440*/  IMAD.MOV.U32 R3, RZ, RZ, RZ ;  /* 0x000000ffff037224 */ /* 0x000fe200078e00ff */
[----:B0-----:R-:W-:Y:S01]  /*0450*/  UMOV UR4, 0x20 ;  /* 0x0000002000047882 */ /* 0x001fe20000000000 */
[----:B------:R-:W-:Y:S01]  /*0460*/  NOP ;  /* 0x0000000000007918 */ /* 0x000fe20000000000 */
[----:B------:R-:W-:Y:S01]  /*0470*/  NOP ;  /* 0x0000000000007918 */ /* 0x000fe20000000000 */
[----:B-----5:R-:W-:Y:S02]  /*0480*/  ISETP.NE.OR P0, PT, R0, RZ, !P0 ;  /* 0x000000ff0000720c */ /* 0x020fe40004705670 */
[----:B-1----:R-:W-:Y:S01]  /*0490*/  ISETP.NE.AND P2, PT, R2, 0x1, PT ;  /* 0x000000010200780c */ /* 0x002fe20003f45270 */
[----:B------:R-:W0:Y:S01]  /*04a0*/  S2R R0, SR_CTAID.Y ;  /* 0x0000000000007919 */ /* 0x000e220000002600 */
[----:B------:R-:W1:Y:S09]  /*04b0*/  S2R R2, SR_CTAID.X ;  /* 0x0000000000027919 */ /* 0x000e720000002500 */
[----:B------:R-:W-:Y:S01]  /*04c0*/  VOTEU.ALL UP0, P0 ;  /* 0x00000000003f7886 */ /* 0x000fe20000000000 */
[----:B------:R-:W-:Y:S01]  /*04d0*/  VOTEU.ALL UP1, P0 ;  /* 0x00000000003f7886 */ /* 0x000fe20000020000 */
[----:B------:R-:W1:Y:S01]  /*04e0*/  @P2 LDC R7, c[0x0][0x10] ;  /* 0x00000400ff072b82 */ /* 0x000e620000000800 */
[----:B------:R-:W-:-:S02]  /*04f0*/  @P2 IMAD.MOV.U32 R5, RZ, RZ, RZ ;  /* 0x000000ffff052224 */ /* 0x000fc400078e00ff */
[----:B------:R-:W-:Y:S01]  /*0500*/  @P2 IMAD.MOV.U32 R11, RZ, RZ, RZ ;  /* 0x000000ffff0b2224 */ /* 0x000fe200078e00ff */
[----:B------:R-:W-:Y:S01]  /*0510*/  @!UP0 UMOV UR6, 0x400 ;  /* 0x0000040000068882 */ /* 0x000fe20000000000 */
[----:B------:R-:W-:-:S04]  /*0520*/  @!UP0 UIADD3 UR4, -UR4, 0x100000, URZ ;  /* 0x0010000004048890 */ /* 0x000fc8000fffe13f */
[----:B------:R-:W-:Y:S02]  /*0530*/  @!UP0 USHF.L.U32 UR5, UR4, 0xb, URZ ;  /* 0x0000000b04058899 */ /* 0x000fe4000800063f */
[----:B------:R-:W-:Y:S01]  /*0540*/  @!UP0 USHF.L.U32 UR4, UR4, 0x1, URZ ;  /* 0x0000000104048899 */ /* 0x000fe2000800063f */
[----:B------:R-:W5:Y:S08]  /*0550*/  @!P2 LDC R9, c[0x0][0xc] ;  /* 0x00000300ff09ab82 */ /* 0x000f700000000800 */
[----:B------:R-:W2:Y:S01]  /*0560*/  @!UP0 S2UR UR7, SR_CgaCtaId ;  /* 0x00000000000789c3 */ /* 0x000ea20000008800 */
[----:B0-----:R-:W-:-:S04]  /*0570*/  @P2 IMAD.MOV.U32 R4, RZ, RZ, R0 ;  /* 0x000000ffff042224 */ /* 0x001fc800078e0000 */
[----:B-1----:R-:W-:-:S04]  /*0580*/  @P2 IMAD.WIDE.U32 R6, R2, R7, R4 ;  /* 0x0000000702062225 */ /* 0x002fc800078e0004 */
[----:B------:R-:W-:Y:S02]  /*0590*/  @P2 IMAD.MOV.U32 R16, RZ, RZ, R6 ;  /* 0x000000ffff102224 */ /* 0x000fe400078e0006 */
[----:B------:R-:W-:Y:S02]  /*05a0*/  @P2 IMAD.IADD R17, R7, 0x1, R11 ;  /* 0x0000000107112824 */ /* 0x000fe400078e020b */
[----:B-----5:R-:W-:-:S04]  /*05b0*/  @!P2 IMAD.WIDE.U32 R4, R9, R0, R2 ;  /* 0x000000000904a225 */ /* 0x020fc800078e0002 */
[----:B------:R-:W-:Y:S02]  /*05c0*/  @!P2 IMAD.MOV.U32 R16, RZ, RZ, R4 ;  /* 0x000000ffff10a224 */ /* 0x000fe400078e0004 */
[----:B------:R-:W-:Y:S01]  /*05d0*/  @!P2 IMAD.MOV.U32 R17, RZ, RZ, R5 ;  /* 0x000000ffff11a224 */ /* 0x000fe200078e0005 */
[----:B--2---:R-:W-:Y:S02]  /*05e0*/  @!UP0 ULEA UR6, UR7, UR6, 0x18 ;  /* 0x0000000607068291 */ /* 0x004fe4000f8ec03f */
[----:B------:R0:W-:Y:S01]  /*05f0*/  STL [R1+0x74], R16 ;  /* 0x0000741001007387 */ /* 0x0001e20000100800 */
[----:B------:R-:W-:-:S03]  /*0600*/  VOTEU.ALL UP0, P0 ;  /* 0x00000000003f7886 */ /* 0x000fc60000000000 */
[----:B------:R0:W-:Y:S04]  /*0610*/  STL [R1+0x70], R17 ;  /* 0x0000701101007387 */ /* 0x0001e80000100800 */
[----:B------:R-:W1:Y:S02]  /*0620*/  FENCE.VIEW.ASYNC.S ;  /* 0x00000000000073c6 */ /* 0x000e640000000000 */
[----:B-1----:R0:W3:Y:S01]  /*0630*/  @!UP0 SYNCS.EXCH.64 URZ, [UR6+0x80], UR4 ;  /* 0x00008004063f85b2 */ /* 0x0020e20008000100 */
[----:B------:R0:W3:Y:S01]  /*0640*/  @!UP1 SYNCS.EXCH.64 URZ, [UR6+0x88], UR4 ;  /* 0x00008804063f95b2 */ /* 0x0000e20008000100 */
[----:B------:R-:W-:Y:S01]  /*0650*/  NOP ;  /* 0x0000000000007918 */ /* 0x000fe20000000000 */
[----:B---34-:R-:W-:Y:S06]  /*0660*/  BAR.SYNC.DEFER_BLOCKING 0x0 ;  /* 0x0000000000007b1d */ /* 0x018fec0000010000 */
[----:B0-----:R-:W-:Y:S05]  /*0670*/  @!P1 BRA `(.L_x_3) ;  /* 0x000000e000e49947 */ /* 0x001fea0003800000 */
[----:B------:R-:W-:-:S06]  /*0680*/  UISETP.GT.U32.AND UP0, UPT, UR10, 0x1, UPT ;  /* 0x000000010a00788c */ /* 0x000fcc000bf04070 */
[----:B------:R-:W-:-:S13]  /*0690*/  PLOP3.LUT P0, PT, PT, PT, UP0, 0x80, 0x0 ;  /* 0x000000000000781c */ /* 0x000fda0003f0f008 */
[----:B------:R-:W-:Y:S05]  /*06a0*/  @P0 EXIT ;  /* 0x000000000000094d */ /* 0x000fea0003800000 */
[----:B------:R-:W-:Y:S01]  /*06b0*/  IMAD.MOV.U32 R6, RZ, RZ, -0x1 ;  /* 0xffffffffff067424 */ /* 0x000fe200078e00ff */
[----:B------:R-:W-:Y:S01]  /*06c0*/  ULDC.64 UR4, c[0x0][0x650] ;  /* 0x0001940000047ab9 */ /* 0x000fe20000000a00 */
[----:B------:R-:W-:Y:S01]  /*06d0*/  IMAD.MOV.U32 R5, RZ, RZ, -0x1 ;  /* 0xffffffffff057424 */ /* 0x000fe200078e00ff */
[----:B------:R-:W-:Y:S01]  /*06e0*/  ISETP.GE.U32.AND P0, PT, R16, UR4, PT ;  /* 0x0000000410007c0c */ /* 0x000fe2000bf06070 */
[----:B------:R-:W-:Y:S01]  /*06f0*/  UMOV UR24, 0xffffffff ;  /* 0xffffffff00187882 */ /* 0x000fe20000000000 */
[----:B------:R0:W-:Y:S01]  /*0700*/  STL [R1+0x7c], R6 ;  /* 0x00007c0601007387 */ /* 0x0001e20000100800 */
[----:B------:R-:W-:Y:S02]  /*0710*/  PRMT R4, RZ, 0x7610, R4 ;  /* 0x00007610ff047816 */ /* 0x000fe40000000004 */
[----:B------:R-:W-:Y:S01]  /*0720*/  ISETP.GE.U32.AND.EX P0, PT, R17, UR5, PT, P0 ;  /* 0x0000000511007c0c */ /* 0x000fe2000bf06100 */
[----:B------:R0:W-:-:S12]  /*0730*/  STL [R1+0x78], R5 ;  /* 0x0000780501007387 */ /* 0x0001d80000100800 */
[----:B0-----:R-:W-:Y:S05]  /*0740*/  @P0 BRA `(.L_x_4) ;  /* 0x0000000400680947 */ /* 0x001fea0003800000 */
[----:B------:R-:W0:Y:S01]  /*0750*/  LDC.64 R12, c[0x0][0x628] ;  /* 0x00018a00ff0c7b82 */ /* 0x000e220000000a00 */
[----:B------:R-:W-:Y:S02]  /*0760*/  IMAD.MOV.U32 R4, RZ, RZ, R16 ;  /* 0x000000ffff047224 */ /* 0x000fe400078e0010 */
[----:B------:R-:W-:-:S05]  /*0770*/  IMAD.MOV.U32 R5, RZ, RZ, R17 ;  /* 0x000000ffff057224 */ /* 0x000fca00078e0011 */
[----:B------:R-:W1:Y:S08]  /*0780*/  LDC R10, c[0x0][0x630] ;  /* 0x00018c00ff0a7b82 */ /* 0x000e700000000800 */
[----:B------:R-:W2:Y:S01]  /*0790*/  LDC.64 R14, c[0x0][0x620] ;  /* 0x00018800ff0e7b82 */ /* 0x000ea20000000a00 */
[----:B0-----:R-:W-:-:S04]  /*07a0*/  ISETP.NE.U32.AND P0, PT, R12, RZ, PT ;  /* 0x000000ff0c00720c */ /* 0x001fc80003f05070 */
[----:B------:R-:W-:-:S13]  /*07b0*/  ISETP.NE.AND.EX P0, PT, R13, RZ, PT, P0 ;  /* 0x000000ff0d00720c */ /* 0x000fda0003f05300 */
[----:B-12---:R-:W-:Y:S05]  /*07c0*/  @!P0 BRA `(.L_x_5) ;  /* 0x0000000000288947 */ /* 0x006fea0003800000 */
[----:B------:R-:W0:Y:S02]  /*07d0*/  LDC R9, c[0x0][0x634] ;  /* 0x00018d00ff097b82 */ /* 0x000e240000000800 */
[----:B0-----:R-:W-:-:S05]  /*07e0*/  IADD3 R9, P0, R16, R9, RZ ;  /* 0x0000000910097210 */ /* 0x001fca0007f1e0ff */
[----:B------:R-:W-:-:S04]  /*07f0*/  IMAD.X R11, RZ, RZ, R17, P0 ;  /* 0x000000ffff0b7224 */ /* 0x000fc800000e0611 */
[----:B------:R-:W-:-:S04]  /*0800*/  IMAD.WIDE.U32 R4, R11, R12, RZ ;  /* 0x0000000c0b047225 */ /* 0x000fc800078e00ff */
[----:B------:R-:W-:-:S04]  /*0810*/  IMAD.WIDE.U32 R6, P0, R9, R13, R4 ;  /* 0x0000000d09067225 */ /* 0x000fc80007800004 */
[----:B------:R-:W-:-:S04]  /*0820*/  IMAD.WIDE.U32 R4, R9, R12, RZ ;  /* 0x0000000c09047225 */ /* 0x000fc800078e00ff */
[----:B------:R-:W-:Y:S01]  /*0830*/  IMAD.X R9, RZ, RZ, RZ, P0 ;  /* 0x000000ffff097224 */ /* 0x000fe200000e06ff */
[----:B------:R-:W-:Y:S01]  /*0840*/  IADD3 RZ, P0, R5, R6, RZ ;  /* 0x0000000605ff7210 */ /* 0x000fe20007f1e0ff */
[----:B------:R-:W-:-:S04]  /*0850*/  IMAD.MOV.U32 R8, RZ, RZ, R7 ;  /* 0x000000ffff087224 */ /* 0x000fc800078e0007 */
[----:B------:R-:W-:-:S08]  /*0860*/  IMAD.WIDE.U32.X R4, R11, R13, R8, P0 ;  /* 0x0000000d0b047225 */ /* 0x000fd000000e0408 */
.L_x_5:
[-CC-:B------:R-:W-:Y:S01]  /*0870*/  SHF.R.U64 R24, R4, R10.reuse, R5.reuse ;  /* 0x0000000a04187219 */ /* 0x180fe20000001205 */
[----:B------:R-:W0:Y:S01]  /*0880*/  LDC R8, c[0x0][0x618] ;  /* 0x00018600ff087b82 */ /* 0x000e220000000800 */
[----:B------:R-:W-:Y:S01]  /*0890*/  SHF.R.U32.HI R4, RZ, R10, R5 ;  /* 0x0000000aff047219 */ /* 0x000fe20000011605 */
[----:B------:R-:W-:Y:S01]  /*08a0*/  ULDC UR4, c[0x0][0x150] ;  /* 0x0000540000047ab9 */ /* 0x000fe20000000800 */
[----:B------:R-:W-:Y:S01]  /*08b0*/  IADD3 R9, P0, RZ, -R24, RZ ;  /* 0x80000018ff097210 */ /* 0x000fe20007f1e0ff */
[----:B------:R-:W-:Y:S01]  /*08c0*/  IMAD.MOV.U32 R5, RZ, RZ, R17 ;  /* 0x000000ffff057224 */ /* 0x000fe200078e0011 */
[----:B------:R-:W-:-:S03]  /*08d0*/  I2FP.F32.U32 R3, R2 ;  /* 0x0000000200037245 */ /* 0x000fc60000201000 */
[----:B------:R-:W1:Y:S01]  /*08e0*/  LDC.64 R18, c[0x0][0x640] ;  /* 0x00019000ff127b82 */ /* 0x000e620000000a00 */
[----:B------:R-:W-:Y:S02]  /*08f0*/  IMAD.X R11, RZ, RZ, ~R4, P0 ;  /* 0x000000ffff0b7224 */ /* 0x000fe400000e0e04 */
[----:B------:R-:W-:Y:S01]  /*0900*/  FMUL R3, R3, UR4 ;  /* 0x0000000403037c20 */ /* 0x000fe20008400000 */
[----:B------:R-:W-:Y:S01]  /*0910*/  IMAD.MOV.U32 R4, RZ, RZ, R16 ;  /* 0x000000ffff047224 */ /* 0x000fe200078e0010 */
[----:B------:R-:W-:Y:S01]  /*0920*/  ULDC UR4, c[0x0][0x154] ;  /* 0x0000550000047ab9 */ /* 0x000fe20000000800 */
[-C--:B------:R-:W-:Y:S02]  /*0930*/  IMAD R6, R11, R14.reuse, RZ ;  /* 0x0000000e0b067224 */ /* 0x080fe400078e02ff */
[C---:B------:R-:W-:Y:S01]  /*0940*/  IMAD.WIDE.U32 R4, R9.reuse, R14, R4 ;  /* 0x0000000e09047225 */ /* 0x040fe200078e0004 */
[----:B------:R-:W2:Y:S01]  /*0950*/  LDC R10, c[0x0][0x608] ;  /* 0x00018200ff0a7b82 */ /* 0x000ea20000000800 */
[----:B------:R-:W3:Y:S02]  /*0960*/  F2I.U32.TRUNC.NTZ R3, R3 ;  /* 0x0000000300037305 */ /* 0x000ee4000020f000 */
[----:B------:R-:W-:-:S04]  /*0970*/  IMAD R9, R9, R15, R6 ;  /* 0x0000000f09097224 */ /* 0x000fc800078e0206 */
[----:B------:R-:W-:Y:S01]  /*0980*/  IMAD.IADD R5, R5, 0x1, R9 ;  /* 0x0000000105057824 */ /* 0x000fe200078e0209 */
[----:B------:R-:W4:Y:S01]  /*0990*/  LDC R7, c[0x0][0x144] ;  /* 0x00005100ff077b82 */ /* 0x000f220000000800 */
[----:B------:R-:W-:-:S03]  /*09a0*/  IMAD.MOV.U32 R9, RZ, RZ, 0x1 ;  /* 0x00000001ff097424 */ /* 0x000fc600078e00ff */
[----:B0-----:R-:W-:Y:S02]  /*09b0*/  SHF.R.U64 R12, R4, R8, R5 ;  /* 0x00000008040c7219 */ /* 0x001fe40000001205 */
[----:B------:R-:W-:Y:S02]  /*09c0*/  I2FP.F32.U32 R4, R0 ;  /* 0x0000000000047245 */ /* 0x000fe40000201000 */
[----:B------:R-:W0:Y:S01]  /*09d0*/  LDC R14, c[0x0][0x658] ;  /* 0x00019600ff0e7b82 */ /* 0x000e220000000800 */
[----:B-1----:R-:W-:Y:S01]  /*09e0*/  ISETP.NE.U32.AND P0, PT, R18, RZ, PT ;  /* 0x000000ff1200720c */ /* 0x002fe20003f05070 */
[----:B---3--:R-:W-:Y:S02]  /*09f0*/  IMAD.MOV R6, RZ, RZ, -R3 ;  /* 0x000000ffff067224 */ /* 0x008fe400078e0a03 */
[----:B------:R-:W-:Y:S01]  /*0a00*/  FMUL R4, R4, UR4 ;  /* 0x0000000404047c20 */ /* 0x000fe20008400000 */
[----:B------:R-:W-:Y:S01]  /*0a10*/  SHF.R.U32.HI R3, RZ, R8, R5 ;  /* 0x00000008ff037219 */ /* 0x000fe20000011605 */
[----:B------:R-:W-:Y:S01]  /*0a20*/  IMAD.MOV.U32 R5, RZ, RZ, -0x1 ;  /* 0xffffffffff057424 */ /* 0x000fe200078e00ff */
[----:B------:R-:W-:Y:S01]  /*0a30*/  ISETP.NE.AND.EX P0, PT, R19, RZ, PT, P0 ;  /* 0x000000ff1300720c */ /* 0x000fe20003f05300 */
[----:B------:R1:W3:Y:S01]  /*0a40*/  F2I.U32.TRUNC.NTZ R11, R4 ;  /* 0x00000004000b7305 */ /* 0x0002e2000020f000 */
[----:B------:R-:W1:Y:S01]  /*0a50*/  LDC R13, c[0x0][0x148] ;  /* 0x00005200ff0d7b82 */ /* 0x000e620000000800 */
[----:B--2---:R-:W-:-:S02]  /*0a60*/  SHF.R.U64 R23, R12, R10, R3 ;  /* 0x0000000a0c177219 */ /* 0x004fc40000001203 */
[----:B------:R-:W-:-:S05]  /*0a70*/  SHF.R.U32.HI R3, RZ, R10, R3 ;  /* 0x0000000aff037219 */ /* 0x000fca0000011603 */
[----:B------:R-:W2:Y:S01]  /*0a80*/  LDC R17, c[0x0][0x600] ;  /* 0x00018000ff117b82 */ /* 0x000ea20000000800 */
[----:B----4-:R-:W-:-:S07]  /*0a90*/  IMAD R8, R7, R6, R2 ;  /* 0x0000000607087224 */ /* 0x010fce00078e0202 */
[----:B------:R-:W4:Y:S01]  /*0aa0*/  LDC R16, c[0x0][0x648] ;  /* 0x00019200ff107b82 */ /* 0x000f220000000800 */
[-C--:B0-----:R-:W-:Y:S02]  /*0ab0*/  SHF.L.U32 R2, R5, R14.reuse, RZ ;  /* 0x0000000e05027219 */ /* 0x081fe400000006ff */
[--C-:B------:R-:W-:Y:S02]  /*0ac0*/  SHF.R.U64 R22, R23, R14, R3.reuse ;  /* 0x0000000e17167219 */ /* 0x100fe40000001203 */
[----:B------:R-:W-:Y:S02]  /*0ad0*/  LOP3.LUT R10, RZ, R2, RZ, 0x33, !PT ;  /* 0x00000002ff0a7212 */ /* 0x000fe400078e33ff */
[-C--:B------:R-:W-:Y:S01]  /*0ae0*/  SHF.R.U32.HI R3, RZ, R14.reuse, R3 ;  /* 0x0000000eff037219 */ /* 0x080fe20000011603 */
[----:B------:R-:W0:Y:S01]  /*0af0*/  LDC R21, c[0x0][0x638] ;  /* 0x00018e00ff157b82 */ /* 0x000e220000000800 */
[----:B------:R-:W-:Y:S01]  /*0b00*/  SHF.L.U32 R9, R9, R14, RZ ;  /* 0x0000000e09097219 */ /* 0x000fe200000006ff */
[----:B------:R-:W-:-:S06]  /*0b10*/  IMAD.MOV.U32 R2, RZ, RZ, R22 ;  /* 0x000000ffff027224 */ /* 0x000fcc00078e0016 */
[----:B------:R-:W0:Y:S01]  /*0b20*/  LDC R20, c[0x0][0x610] ;  /* 0x00018400ff147b82 */ /* 0x000e220000000800 */
[----:B-1-3--:R-:W-:Y:S05]  /*0b30*/  @!P0 BRA `(.L_x_6) ;  /* 0x0000000000288947 */ /* 0x00afea0003800000 */
[----:B------:R-:W1:Y:S02]  /*0b40*/  LDC R7, c[0x0][0x64c] ;  /* 0x00019300ff077b82 */ /* 0x000e640000000800 */
[----:B-1----:R-:W-:-:S05]  /*0b50*/  IADD3 R7, P0, R22, R7, RZ ;  /* 0x0000000716077210 */ /* 0x002fca0007f1e0ff */
        /* <DEDUP_REMOVED lines=8> */
.L_x_6:
[----:B----4-:R-:W-:Y:S01]  /*0be0*/  SHF.R.U64 R2, R2, R16, R3 ;  /* 0x0000001002027219 */ /* 0x010fe20000001203 */
[----:B--2---:R-:W-:Y:S01]  /*0bf0*/  VIADD R3, R17, 0xffffffff ;  /* 0xffffffff11037836 */ /* 0x004fe20000000000 */
[----:B------:R-:W-:Y:S01]  /*0c00*/  LOP3.LUT R10, R23, R10, RZ, 0xc0, !PT ;  /* 0x0000000a170a7212 */ /* 0x000fe200078ec0ff */
[----:B------:R-:W-:Y:S01]  /*0c10*/  IMAD.MOV R11, RZ, RZ, -R11 ;  /* 0x000000ffff0b7224 */ /* 0x000fe200078e0a0b */
[----:B------:R-:W-:Y:S01]  /*0c20*/  R2UR UR24, R24 ;  /* 0x00000000181872ca */ /* 0x000fe200000e0000 */
[----:B------:R-:W-:Y:S01]  /*0c30*/  IMAD.MOV R4, RZ, RZ, -R2 ;  /* 0x000000ffff047224 */ /* 0x000fe200078e0a02 */
[----:B------:R-:W-:Y:S01]  /*0c40*/  LOP3.LUT R3, R12, R3, RZ, 0xc0, !PT ;  /* 0x000000030c037212 */ /* 0x000fe200078ec0ff */
[----:B------:R-:W-:Y:S02]  /*0c50*/  @P2 IMAD R8, R13, R11, R0 ;  /* 0x0000000b0d082224 */ /* 0x000fe400078e0200 */
[----:B------:R-:W-:Y:S02]  /*0c60*/  IMAD R9, R9, R2, R10 ;  /* 0x0000000209097224 */ /* 0x000fe400078e020a */
[----:B0-----:R-:W-:-:S02]  /*0c70*/  IMAD R0, R4, R21, R22 ;  /* 0x0000001504007224 */ /* 0x001fc400078e0216 */
[----:B------:R-:W-:Y:S02]  /*0c80*/  IMAD R8, R9, R20, R8 ;  /* 0x0000001409087224 */ /* 0x000fe400078e0208 */
[----:B------:R-:W-:Y:S02]  /*0c90*/  IMAD R3, R0, R17, R3 ;  /* 0x0000001100037224 */ /* 0x000fe400078e0203 */
[----:B------:R-:W-:-:S03]  /*0ca0*/  IMAD.MOV.U32 R4, RZ, RZ, 0x1 ;  /* 0x00000001ff047424 */ /* 0x000fc600078e00ff */
[----:B------:R-:W-:Y:S02]  /*0cb0*/  SEL R2, R3, R8, !P2 ;  /* 0x0000000803027207 */ /* 0x000fe40005000000 */
[----:B------:R-:W-:-:S03]  /*0cc0*/  SEL R0, R8, R3, !P2 ;  /* 0x0000000308007207 */ /* 0x000fc60005000000 */
[----:B------:R0:W-:Y:S04]  /*0cd0*/  STL [R1+0x78], R2 ;  /* 0x0000780201007387 */ /* 0x0001e80000100800 */
[----:B------:R0:W-:Y:S02]  /*0ce0*/  STL [R1+0x7c], R0 ;  /* 0x00007c0001007387 */ /* 0x0001e40000100800 */
.L_x_4:
[----:B------:R-:W-:-:S08]  /*0cf0*/  NOP ;  /* 0x0000000000007918 */ /* 0x000fd00000000000 */
[----:B------:R-:W1:Y:S02]  /*0d00*/  USETMAXREG.TRY_ALLOC.CTAPOOL UP0, 0xe8 ;  /* 0x000000e8000079c8 */ /* 0x000e640008000600 */
[----:B-1----:R-:W-:-:S13]  /*0d10*/  PLOP3.LUT P0, PT, PT, PT, UP0, 0x80, 0x0 ;  /* 0x000000000000781c */ /* 0x002fda0003f0f008 */
[----:B------:R-:W-:Y:S05]  /*0d20*/  @!P0 BRA `(.L_x_4) ;  /* 0xfffffffc00f08947 */ /* 0x000fea000383ffff */
[----:B------:R-:W-:Y:S01]  /*0d30*/  ULDC.64 UR4, c[0x0][0x598] ;  /* 0x0001660000047ab9 */ /* 0x000fe20000000a00 */
[----:B------:R-:W-:Y:S01]  /*0d40*/  ULDC.64 UR20, c[0x0][0x208] ;  /* 0x0000820000147ab9 */ /* 0x000fe20000000a00 */
[----:B------:R-:W-:-:S04]  /*0d50*/  ISETP.NE.U32.AND P0, PT, RZ, UR4, PT ;  /* 0x00000004ff007c0c */ /* 0x000fc8000bf05070 */
[----:B------:R-:W-:-:S13]  /*0d60*/  ISETP.NE.AND.EX P0, PT, RZ, UR5, PT, P0 ;  /* 0x00000005ff007c0c */ /* 0x000fda000bf05300 */
[----:B------:R-:W-:Y:S05]  /*0d70*/  @!P0 BRA `(.L_x_7) ;  /* 0x0000000000208947 */ /* 0x000fea0003800000 */
[----:B0-----:R-:W0:Y:S02]  /*0d80*/  LDC.64 R2, c[0x0][0x598] ;  /* 0x00016600ff027b82 */ /* 0x001e240000000a00 */
[----:B0-----:R-:W2:Y:S02]  /*0d90*/  LDG.E.64 R2, desc[UR20][R2.64] ;  /* 0x0000001402027981 */ /* 0x001ea4000c1e1b00 */
[----:B--2---:R-:W-:-:S04]  /*0da0*/  ISETP.NE.U32.AND P0, PT, R2, RZ, PT ;  /* 0x000000ff0200720c */ /* 0x004fc80003f05070 */
[----:B------:R-:W-:-:S13]  /*0db0*/  ISETP.NE.AND.EX P0, PT, R3, RZ, PT, P0 ;  /* 0x000000ff0300720c */ /* 0x000fda0003f05300 */
[----:B------:R-:W-:Y:S05]  /*0dc0*/  @!P0 BRA `(.L_x_7) ;  /* 0x00000000000c8947 */ /* 0x000fea0003800000 */
[----:B------:R-:W2:Y:S02]  /*0dd0*/  LD.E R2, desc[UR20][R2.64] ;  /* 0x0000001402027980 */ /* 0x000ea4000c101900 */
[----:B--2---:R-:W-:Y:S01]  /*0de0*/  R2UR UR22, R2 ;  /* 0x00000000021672ca */ /* 0x004fe200000e0000 */
[----:B------:R-:W-:-:S14]  /*0df0*/  BRA `(.L_x_8) ;  /* 0x0000000000247947 */ /* 0x000fdc0003800000 */
.L_x_7:
[----:B------:R-:W-:Y:S02]  /*0e00*/  ULDC.64 UR4, c[0x0][0x588] ;  /* 0x0001620000047ab9 */ /* 0x000fe40000000a00 */
[----:B------:R-:W-:-:S04]  /*0e10*/  ISETP.NE.U32.AND P0, PT, RZ, UR4, PT ;  /* 0x00000004ff007c0c */ /* 0x000fc8000bf05070 */
[----:B------:R-:W-:-:S13]  /*0e20*/  ISETP.NE.AND.EX P0, PT, RZ, UR5, PT, P0 ;  /* 0x00000005ff007c0c */ /* 0x000fda000bf05300 */
[----:B------:R-:W-:Y:S05]  /*0e30*/  @!P0 BRA `(.L_x_9) ;  /* 0x0000000000108947 */ /* 0x000fea0003800000 */
[----:B0-----:R-:W0:Y:S02]  /*0e40*/  LDC.64 R2, c[0x0][0x588] ;  /* 0x00016200ff027b82 */ /* 0x001e240000000a00 */
[----:B0-----:R-:W2:Y:S02]  /*0e50*/  LDG.E R2, desc[UR20][R2.64] ;  /* 0x0000001402027981 */ /* 0x001ea4000c1e1900 */
[----:B--2---:R-:W-:Y:S01]  /*0e60*/  R2UR UR22, R2 ;  /* 0x00000000021672ca */ /* 0x004fe200000e0000 */
[----:B------:R-:W-:-:S14]  /*0e70*/  BRA `(.L_x_8) ;  /* 0x0000000000047947 */ /* 0x000fdc0003800000 */
.L_x_9:
[----:B------:R-:W-:-:S05]  /*0e80*/  ULDC UR22, c[0x0][0x580] ;  /* 0x0001600000167ab9 */ /* 0x000fca0000000800 */
.L_x_8:
[----:B------:R-:W-:Y:S02]  /*0e90*/  ULDC.64 UR4, c[0x0][0x5a0] ;  /* 0x0001680000047ab9 */ /* 0x000fe40000000a00 */
        /* <DEDUP_REMOVED lines=11> */
.L_x_10:
        /* <DEDUP_REMOVED lines=8> */
.L_x_12:
[----:B------:R-:W-:-:S05]  /*0fd0*/  ULDC UR23, c[0x0][0x584] ;  /* 0x0001610000177ab9 */ /* 0x000fca0000000800 */
.L_x_11:
[----:B------:R-:W-:-:S13]  /*0fe0*/  LOP3.LUT P0, RZ, R4, 0xff, RZ, 0xc0, !PT ;  /* 0x000000ff04ff7812 */ /* 0x000fda000780c0ff */
[----:B------:R-:W-:Y:S05]  /*0ff0*/  @!P0 EXIT ;  /* 0x000000000000894d */ /* 0x000fea0003800000 */
[----:B------:R-:W-:Y:S01]  /*1000*/  ULDC UR4, c[0x0][0x28c] ;  /* 0x0000a30000047ab9 */ /* 0x000fe20000000800 */
[----:B------:R-:W-:Y:S02]  /*1010*/  ULOP3.LUT UR25, UR13, 0x1, URZ, 0xfc, !UPT ;  /* 0x000000010d197892 */ /* 0x000fe4000f8efc3f */
[----:B------:R-:W-:-:S04]  /*1020*/  UIADD3 UR4, UR4, 0x7f, URZ ;  /* 0x0000007f04047890 */ /* 0x000fc8000fffe03f */
[----:B------:R-:W-:-:S04]  /*1030*/  USHF.R.S32.HI UR5, URZ, 0x1f, UR4 ;  /* 0x0000001f3f057899 */ /* 0x000fc80008011404 */
[----:B------:R-:W-:-:S03]  /*1040*/  ULEA.HI UR5, UR5, UR4, URZ, 0x7 ;  /* 0x0000000405057291 */ /* 0x000fc6000f8f383f */
[----:B------:R-:W-:Y:S01]  /*1050*/  UMOV UR4, URZ ;  /* 0x0000003f00047c82 */ /* 0x000fe20008000000 */
[----:B------:R-:W-:-:S03]  /*1060*/  USHF.R.S32.HI UR12, URZ, 0x7, UR5 ;  /* 0x000000073f0c7899 */ /* 0x000fc60008011405 */
[----:B------:R-:W-:-:S09]  /*1070*/  UMOV UR5, URZ ;  /* 0x0000003f00057c82 */ /* 0x000fd20008000000 */
.L_x_293:
[----:B0-----:R-:W0:Y:S01]  /*1080*/  S2R R0, SR_TID.X ;  /* 0x0000000000007919 */ /* 0x001e220000002100 */
[----:B-1----:R-:W1:Y:S01]  /*1090*/  S2UR UR11, SR_CgaCtaId ;  /* 0x00000000000b79c3 */ /* 0x002e620000008800 */
[----:B------:R-:W-:Y:S01]  /*10a0*/  UMOV UR14, 0x400 ;  /* 0x00000400000e7882 */ /* 0x000fe20000000000 */
[----:B------:R-:W-:Y:S01]  /*10b0*/  UMOV UR6, URZ ;  /* 0x0000003f00067c82 */ /* 0x000fe20008000000 */
[----:B------:R-:W-:Y:S01]  /*10c0*/  STL [R1+0x6c], RZ ;  /* 0x00006cff01007387 */ /* 0x000fe20000100800 */
[----:B------:R-:W-:Y:S01]  /*10d0*/  UMOV UR7, URZ ;  /* 0x0000003f00077c82 */ /* 0x000fe20008000000 */
[----:B------:R-:W-:Y:S01]  /*10e0*/  UMOV UR8, URZ ;  /* 0x0000003f00087c82 */ /* 0x000fe20008000000 */
[----:B------:R-:W-:Y:S01]  /*10f0*/  UMOV UR16, UR5 ;  /* 0x0000000500107c82 */ /* 0x000fe20008000000 */
[----:B------:R-:W-:Y:S01]  /*1100*/  STL [R1+0x68], RZ ;  /* 0x000068ff01007387 */ /* 0x000fe20000100800 */
[----:B--2---:R-:W2:Y:S01]  /*1110*/  LDC R2, c[0x0][0x28c] ;  /* 0x0000a300ff027b82 */ /* 0x004ea20000000800 */
[----:B------:R-:W-:Y:S01]  /*1120*/  UMOV UR17, UR4 ;  /* 0x0000000400117c82 */ /* 0x000fe20008000000 */
[----:B------:R-:W-:Y:S01]  /*1130*/  CS2R R4, SRZ ;  /* 0x0000000000047805 */ /* 0x000fe2000001ff00 */
[----:B------:R-:W-:Y:S01]  /*1140*/  STL [R1+0x64], RZ ;  /* 0x000064ff01007387 */ /* 0x000fe20000100800 */
[----:B------:R-:W-:-:S02]  /*1150*/  CS2R R6, SRZ ;  /* 0x0000000000067805 */ /* 0x000fc4000001ff00 */
[----:B------:R-:W-:Y:S02]  /*1160*/  CS2R R8, SRZ ;  /* 0x0000000000087805 */ /* 0x000fe4000001ff00 */
[----:B------:R-:W-:Y:S01]  /*1170*/  CS2R R10, SRZ ;  /* 0x00000000000a7805 */ /* 0x000fe2000001ff00 */
[----:B------:R-:W-:Y:S01]  /*1180*/  STL [R1+0x60], RZ ;  /* 0x000060ff01007387 */ /* 0x000fe20000100800 */
[----:B------:R-:W-:Y:S02]  /*1190*/  CS2R R12, SRZ ;  /* 0x00000000000c7805 */ /* 0x000fe4000001ff00 */
[----:B------:R-:W-:Y:S02]  /*11a0*/  CS2R R14, SRZ ;  /* 0x00000000000e7805 */ /* 0x000fe4000001ff00 */
[----:B------:R-:W-:Y:S01]  /*11b0*/  CS2R R16, SRZ ;  /* 0x0000000000107805 */ /* 0x000fe2000001ff00 */
[----:B------:R-:W-:Y:S01]  /*11c0*/  STL [R1+0x5c], RZ ;  /* 0x00005cff01007387 */ /* 0x000fe20000100800 */
[----:B------:R-:W-:-:S02]  /*11d0*/  CS2R R18, SRZ ;  /* 0x0000000000127805 */ /* 0x000fc4000001ff00 */
[----:B------:R-:W-:Y:S02]  /*11e0*/  CS2R R20, SRZ ;  /* 0x0000000000147805 */ /* 0x000fe4000001ff00 */
[----:B------:R-:W-:Y:S01]  /*11f0*/  CS2R R22, SRZ ;  /* 0x0000000000167805 */ /* 0x000fe2000001ff00 */
[----:B------:R-:W-:Y:S01]  /*1200*/  STL [R1+0x58], RZ ;  /* 0x000058ff01007387 */ /* 0x000fe20000100800 */
[----:B-1----:R-:W-:Y:S01]  /*1210*/  ULEA UR14, UR11, UR14, 0x18 ;  /* 0x0000000e0b0e7291 */ /* 0x002fe2000f8ec03f */
[----:B------:R-:W-:Y:S02]  /*1220*/  CS2R R152, SRZ ;  /* 0x0000000000987805 */ /* 0x000fe4000001ff00 */
[----:B------:R-:W-:Y:S01]  /*1230*/  CS2R R154, SRZ ;  /* 0x00000000009a7805 */ /* 0x000fe2000001ff00 */
[----:B------:R-:W-:Y:S01]  /*1240*/  STL [R1+0x54], RZ ;  /* 0x000054ff01007387 */ /* 0x000fe20000100800 */
[----:B------:R-:W-:Y:S02]  /*1250*/  CS2R R156, SRZ ;  /* 0x00000000009c7805 */ /* 0x000fe4000001ff00 */
[----:B------:R-:W-:-:S02]  /*1260*/  CS2R R158, SRZ ;  /* 0x00000000009e7805 */ /* 0x000fc4000001ff00 */
[----:B------:R-:W-:Y:S02]  /*1270*/  CS2R R160, SRZ ;  /* 0x0000000000a07805 */ /* 0x000fe4000001ff00 */
[----:B0-----:R-:W-:Y:S01]  /*1280*/  LOP3.LUT R0, R0, 0x80, RZ, 0xc0, !PT ;  /* 0x0000008000007812 */ /* 0x001fe200078ec0ff */
[----:B------:R-:W-:Y:S01]  /*1290*/  STL [R1+0x50], RZ ;  /* 0x000050ff01007387 */ /* 0x000fe20000100800 */
[----:B--2---:R-:W-:Y:S02]  /*12a0*/  ISETP.GE.AND P0, PT, R2, 0x1, PT ;  /* 0x000000010200780c */ /* 0x004fe40003f06270 */
[----:B------:R-:W-:Y:S02]  /*12b0*/  CS2R R2, SRZ ;  /* 0x0000000000027805 */ /* 0x000fe4000001ff00 */
[----:B------:R-:W-:Y:S01]  /*12c0*/  SHF.R.U32.HI R0, RZ, 0x7, R0 ;  /* 0x00000007ff007819 */ /* 0x000fe20000011600 */
        /* <DEDUP_REMOVED lines=8> */
[----:B------:R-:W0:Y:S01]  /*1350*/  SHFL.IDX PT, R0, R0, RZ, 0x1f ;  /* 0x00001fff00007589 */ /* 0x000e2200000e0000 */
[----:B------:R-:W-:-:S02]  /*1360*/  CS2R R174, SRZ ;  /* 0x0000000000ae7805 */ /* 0x000fc4000001ff00 */
[----:B------:R-:W-:Y:S02]  /*1370*/  CS2R R176, SRZ ;  /* 0x0000000000b07805 */ /* 0x000fe4000001ff00 */
[----:B------:R-:W-:Y:S01]  /*1380*/  CS2R R178, SRZ ;  /* 0x0000000000b27805 */ /* 0x000fe2000001ff00 */
[----:B------:R1:W-:Y:S01]  /*1390*/  STL [R1+0x44], RZ ;  /* 0x000044ff01007387 */ /* 0x0003e20000100800 */
[----:B------:R-:W-:Y:S02]  /*13a0*/  CS2R R180, SRZ ;  /* 0x0000000000b47805 */ /* 0x000fe4000001ff00 */
[----:B------:R-:W-:Y:S02]  /*13b0*/  CS2R R182, SRZ ;  /* 0x0000000000b67805 */ /* 0x000fe4000001ff00 */
[----:B------:R-:W-:Y:S01]  /*13c0*/  CS2R R184, SRZ ;  /* 0x0000000000b87805 */ /* 0x000fe2000001ff00 */
[----:B------:R1:W-:Y:S01]  /*13d0*/  STL [R1+0x40], RZ ;  /* 0x000040ff01007387 */ /* 0x0003e20000100800 */
        /* <DEDUP_REMOVED lines=14> */
[----:B------:R-:W-:Y:S02]  /*14c0*/  CS2R R208, SRZ ;  /* 0x0000000000d07805 */ /* 0x000fe4000001ff00 */
[----:B0-----:R-:W-:Y:S01]  /*14d0*/  R2UR UR9, R0 ;  /* 0x00000000000972ca */ /* 0x001fe200000e0000 */
[----:B------:R1:W-:Y:S01]  /*14e0*/  STL [R1+0x30], RZ ;  /* 0x000030ff01007387 */ /* 0x0003e20000100800 */
[----:B------:R-:W-:Y:S01]  /*14f0*/  IMAD.MOV.U32 R0, RZ, RZ, RZ ;  /* 0x000000ffff007224 */ /* 0x000fe200078e00ff */
[----:B------:R-:W-:-:S02]  /*1500*/  CS2R R210, SRZ ;  /* 0x0000000000d27805 */ /* 0x000fc4000001ff00 */
[----:B------:R-:W-:Y:S01]  /*1510*/  CS2R R212, SRZ ;  /* 0x0000000000d47805 */ /* 0x000fe2000001ff00 */
[----:B------:R1:W-:Y:S01]  /*1520*/  STL [R1+0x2c], RZ ;  /* 0x00002cff01007387 */ /* 0x0003e20000100800 */
[----:B------:R-:W-:Y:S02]  /*1530*/  CS2R R214, SRZ ;  /* 0x0000000000d67805 */ /* 0x000fe4000001ff00 */
[----:B------:R-:W-:Y:S02]  /*1540*/  CS2R R216, SRZ ;  /* 0x0000000000d87805 */ /* 0x000fe4000001ff00 */
[----:B------:R-:W-:Y:S01]  /*1550*/  CS2R R218, SRZ ;  /* 0x0000000000da7805 */ /* 0x000fe2000001ff00 */
[----:B------:R1:W-:Y:S01]  /*1560*/  STL [R1+0x28], RZ ;  /* 0x000028ff01007387 */ /* 0x0003e20000100800 */
[----:B------:R-:W-:Y:S02]  /*1570*/  CS2R R220, SRZ ;  /* 0x0000000000dc7805 */ /* 0x000fe4000001ff00 */
[----:B------:R-:W-:-:S02]  /*1580*/  CS2R R222, SRZ ;  /* 0x0000000000de7805 */ /* 0x000fc4000001ff00 */
[----:B------:R-:W-:Y:S01]  /*1590*/  CS2R R224, SRZ ;  /* 0x0000000000e07805 */ /* 0x000fe2000001ff00 */
[----:B------:R1:W-:Y:S01]  /*15a0*/  STL [R1+0x24], RZ ;  /* 0x000024ff01007387 */ /* 0x0003e20000100800 */
[----:B------:R-:W-:Y:S01]  /*15b0*/  ULEA.HI UR10, UR9, UR9, URZ, 0x1 ;  /* 0x00000009090a7291 */ /* 0x000fe2000f8f083f */
[----:B------:R-:W-:Y:S01]  /*15c0*/  CS2R R226, SRZ ;  /* 0x0000000000e27805 */ /* 0x000fe2000001ff00 */
[----:B------:R-:W-:Y:S01]  /*15d0*/  IMAD.MOV.U32 R228, RZ, RZ, RZ ;  /* 0x000000ffffe47224 */ /* 0x000fe200078e00ff */
[----:B------:R1:W-:Y:S01]  /*15e0*/  STL [R1+0x20], RZ ;  /* 0x000020ff01007387 */ /* 0x0003e20000100800 */
[----:B------:R-:W-:Y:S01]  /*15f0*/  ULOP3.LUT UR10, UR10, 0x7fffe, URZ, 0xc0, !UPT ;  /* 0x0007fffe0a0a7892 */ /* 0x000fe2000f8ec03f */
[----:B------:R-:W-:Y:S02]  /*1600*/  CS2R R24, SRZ ;  /* 0x0000000000187805 */ /* 0x000fe4000001ff00 */
[----:B------:R-:W-:Y:S01]  /*1610*/  CS2R R26, SRZ ;  /* 0x00000000001a7805 */ /* 0x000fe2000001ff00 */
[----:B------:R1:W-:Y:S01]  /*1620*/  STL [R1+0x1c], RZ ;  /* 0x00001cff01007387 */ /* 0x0003e20000100800 */
[----:B------:R-:W-:Y:S01]  /*1630*/  UIADD3 UR10, UR9, -UR10, URZ ;  /* 0x8000000a090a7290 */ /* 0x000fe2000fffe03f */
[----:B------:R-:W-:-:S02]  /*1640*/  CS2R R28, SRZ ;  /* 0x00000000001c7805 */ /* 0x000fc4000001ff00 */
[----:B---34-:R-:W-:Y:S01]  /*1650*/  CS2R R30, SRZ ;  /* 0x00000000001e7805 */ /* 0x018fe2000001ff00 */
[----:B------:R1:W-:Y:S01]  /*1660*/  STL [R1+0x18], RZ ;  /* 0x000018ff01007387 */ /* 0x0003e20000100800 */
[----:B------:R-:W-:Y:S01]  /*1670*/  ULEA UR10, UR10, UR14, 0xd ;  /* 0x0000000e0a0a7291 */ /* 0x000fe2000f8e683f */
[----:B------:R-:W-:Y:S02]  /*1680*/  CS2R R32, SRZ ;  /* 0x0000000000207805 */ /* 0x000fe4000001ff00 */
[----:B------:R-:W-:Y:S01]  /*1690*/  CS2R R34, SRZ ;  /* 0x0000000000227805 */ /* 0x000fe2000001ff00 */
[----:B------:R1:W-:Y:S01]  /*16a0*/  STL [R1+0x14], RZ ;  /* 0x000014ff01007387 */ /* 0x0003e20000100800 */
[----:B------:R-:W-:Y:S01]  /*16b0*/  UIADD3 UR10, UR10, 0x180, URZ ;  /* 0x000001800a0a7890 */ /* 0x000fe2000fffe03f */
[----:B------:R-:W-:Y:S02]  /*16c0*/  CS2R R36, SRZ ;  /* 0x0000000000247805 */ /* 0x000fe4000001ff00 */
[----:B------:R-:W-:Y:S01]  /*16d0*/  CS2R R38, SRZ ;  /* 0x0000000000267805 */ /* 0x000fe2000001ff00 */
[----:B------:R1:W-:Y:S01]  /*16e0*/  STL [R1+0x10], RZ ;  /* 0x000010ff01007387 */ /* 0x0003e20000100800 */
[----:B------:R-:W-:Y:S01]  /*16f0*/  USHF.R.U32.HI UR10, URZ, 0x4, UR10 ;  /* 0x000000043f0a7899 */ /* 0x000fe2000801160a */
[----:B------:R-:W-:-:S02]  /*1700*/  CS2R R40, SRZ ;  /* 0x0000000000287805 */ /* 0x000fc4000001ff00 */
[----:B------:R-:W-:Y:S01]  /*1710*/  CS2R R42, SRZ ;  /* 0x00000000002a7805 */ /* 0x000fe2000001ff00 */
[----:B------:R1:W-:Y:S01]  /*1720*/  STL [R1+0xc], RZ ;  /* 0x00000cff01007387 */ /* 0x0003e20000100800 */
[----:B------:R-:W-:Y:S01]  /*1730*/  ULOP3.LUT UR15, UR10, 0x3fff, URZ, 0xc0, !UPT ;  /* 0x00003fff0a0f7892 */ /* 0x000fe2000f8ec03f */
        /* <DEDUP_REMOVED lines=10> */
[----:B------:R1:W-:Y:S01]  /*17e0*/  STL [R1], RZ ;  /* 0x000000ff01007387 */ /* 0x0003e20000100800 */
[----:B------:R-:W-:Y:S02]  /*17f0*/  CS2R R60, SRZ ;  /* 0x00000000003c7805 */ /* 0x000fe4000001ff00 */
[----:B------:R-:W-:Y:S02]  /*1800*/  CS2R R62, SRZ ;  /* 0x00000000003e7805 */ /* 0x000fe4000001ff00 */
[----:B------:R-:W-:Y:S02]  /*1810*/  CS2R R64, SRZ ;  /* 0x0000000000407805 */ /* 0x000fe4000001ff00 */
[----:B------:R-:W-:-:S02]  /*1820*/  CS2R R66, SRZ ;  /* 0x0000000000427805 */ /* 0x000fc4000001ff00 */
[----:B------:R-:W-:Y:S02]  /*1830*/  CS2R R68, SRZ ;  /* 0x0000000000447805 */ /* 0x000fe4000001ff00 */
[----:B------:R-:W-:Y:S02]  /*1840*/  CS2R R70, SRZ ;  /* 0x0000000000467805 */ /* 0x000fe4000001ff00 */
        /* <DEDUP_REMOVED lines=39> */
[----:B------:R-:W-:Y:S01]  /*1ac0*/  CS2R R150, SRZ ;  /* 0x0000000000967805 */ /* 0x000fe2000001ff00 */
[----:B-1----:R-:W-:Y:S06]  /*1ad0*/  @!P0 BRA `(.L_x_13) ;  /* 0x0000001000948947 */ /* 0x002fec0003800000 */
[----:B------:R-:W-:-:S06]  /*1ae0*/  UISETP.NE.AND UP0, UPT, UR25, 0x3, UPT ;  /* 0x000000031900788c */ /* 0x000fcc000bf05270 */
[----:B------:R-:W-:-:S13]  /*1af0*/  PLOP3.LUT P1, PT, PT, PT, UP0, 0x80, 0x0 ;  /* 0x000000000000781c */ /* 0x000fda0003f2f008 */
[----:B------:R-:W-:Y:S05]  /*1b00*/  @!P1 BRA `(.L_x_14) ;  /* 0x0000000000049947 */ /* 0x000fea0003800000 */
[----:B------:R-:W-:Y:S01]  /*1b10*/  BPT.TRAP 0x1 ;  /* 0x000000040000795c */ /* 0x000fe20000300000 */
.L_x_14:
[----:B------:R-:W-:Y:S01]  /*1b20*/  ULEA UR6, UR5, UR14, 0x3 ;  /* 0x0000000e05067291 */ /* 0x000fe2000f8e183f */
[----:B------:R-:W-:-:S05]  /*1b30*/  IMAD.U32 R0, RZ, RZ, UR4 ;  /* 0x00000004ff007e24 */ /* 0x000fca000f8e00ff */
[----:B------:R-:W-:-:S04]  /*1b40*/  SHF.L.U32 R0, R0, 0x1f, RZ ;  /* 0x0000001f00007819 */ /* 0x000fc800000006ff */
[----:B------:R0:W1:Y:S01]  /*1b50*/  SYNCS.PHASECHK.TRANS64.TRYWAIT P0, [UR6], R0 ;  /* 0x00000000ff0075a7 */ /* 0x0000620008000146 */
[----:B------:R-:W-:Y:S05]  /*1b60*/  @!P1 BRA `(.L_x_15) ;  /* 0x0000000000049947 */ /* 0x000fea0003800000 */
[----:B------:R-:W-:Y:S01]  /*1b70*/  BPT.TRAP 0x1 ;  /* 0x000000040000795c */ /* 0x000fe20000300000 */
.L_x_15:
[----:B-1----:R-:W-:Y:S05]  /*1b80*/  @P0 BRA `(.L_x_16) ;  /* 0x0000000000080947 */ /* 0x002fea0003800000 */
[----:B------:R-:W1:Y:S02]  /*1b90*/  SYNCS.PHASECHK.TRANS64.TRYWAIT P0, [UR6], R0 ;  /* 0x00000000ff0075a7 */ /* 0x000e640008000146 */
[----:B-1----:R-:W-:Y:S05]  /*1ba0*/  @!P0 BRA `(.L_x_17) ;  /* 0x000000e400c48947 */ /* 0x002fea0003800000 */
.L_x_16:
[----:B------:R-:W-:Y:S01]  /*1bb0*/  UIADD3 UR6, UR14, 0x1c180, URZ ;  /* 0x0001c1800e067890 */ /* 0x000fe2000fffe03f */
[----:B------:R-:W-:Y:S01]  /*1bc0*/  WARPGROUP.ARRIVE ;  /* 0x00000000000079c5 */ /* 0x000fe20000000000 */
[----:B------:R-:W-:Y:S01]  /*1bd0*/  ULOP3.LUT UR8, UR15, 0x10000, URZ, 0xfc, !UPT ;  /* 0x000100000f087892 */ /* 0x000fe2000f8efc3f */
[----:B------:R2:W-:Y:S01]  /*1be0*/  STL [R1+0x6c], RZ ;  /* 0x00006cff01007387 */ /* 0x0005e20000100800 */
[----:B------:R-:W-:Y:S01]  /*1bf0*/  USHF.R.U32.HI UR6, URZ, 0x4, UR6 ;  /* 0x000000043f067899 */ /* 0x000fe20008011606 */
[----:B01----:R-:W-:Y:S01]  /*1c00*/  IMAD.MOV.U32 R0, RZ, RZ, RZ ;  /* 0x000000ffff007224 */ /* 0x003fe200078e00ff */
[----:B------:R-:W-:Y:S01]  /*1c10*/  UMOV UR9, 0x40000040 ;  /* 0x4000004000097882 */ /* 0x000fe20000000000 */
[----:B------:R-:W-:Y:S01]  /*1c20*/  UMOV UR11, 0x40000040 ;  /* 0x40000040000b7882 */ /* 0x000fe20000000000 */
[----:B------:R-:W-:Y:S01]  /*1c30*/  ULOP3.LUT UR6, UR6, 0x3fff, URZ, 0xc0, !UPT ;  /* 0x00003fff06067892 */ /* 0x000fe2000f8ec03f */
[----:B------:R2:W-:Y:S01]  /*1c40*/  STL [R1+0x68], RZ ;  /* 0x000068ff01007387 */ /* 0x0005e20000100800 */
[----:B------:R-:W-:-:S02]  /*1c50*/  CS2R R2, SRZ ;  /* 0x0000000000027805 */ /* 0x000fc4000001ff00 */
[----:B------:R-:W-:Y:S01]  /*1c60*/  CS2R R4, SRZ ;  /* 0x0000000000047805 */ /* 0x000fe2000001ff00 */
[----:B------:R-:W-:Y:S01]  /*1c70*/  ULOP3.LUT UR7, UR6, 0x10000, URZ, 0xfc, !UPT ;  /* 0x0001000006077892 */ /* 0x000fe2000f8efc3f */
[----:B------:R2:W-:Y:S01]  /*1c80*/  STL [R1+0x64], RZ ;  /* 0x000064ff01007387 */ /* 0x0005e20000100800 */
[----:B------:R-:W-:Y:S01]  /*1c90*/  ULEA UR6, UR5, UR8, 0xa ;  /* 0x0000000805067291 */ /* 0x000fe2000f8e503f */
[----:B------:R-:W-:Y:S01]  /*1ca0*/  CS2R R6, SRZ ;  /* 0x0000000000067805 */ /* 0x000fe2000001ff00 */
[----:B------:R-:W-:Y:S01]  /*1cb0*/  ULEA UR7, UR5, UR7, 0xb ;  /* 0x0000000705077291 */ /* 0x000fe2000f8e583f */
[----:B------:R2:W-:Y:S01]  /*1cc0*/  STL [R1+0x60], RZ ;  /* 0x000060ff01007387 */ /* 0x0005e20000100800 */
[----:B------:R-:W-:Y:S02]  /*1cd0*/  CS2R R8, SRZ ;  /* 0x0000000000087805 */ /* 0x000fe4000001ff00 */
[----:B------:R-:W-:Y:S02]  /*1ce0*/  CS2R R10, SRZ ;  /* 0x00000000000a7805 */ /* 0x000fe4000001ff00 */
[----:B------:R-:W-:Y:S01]  /*1cf0*/  CS2R R12, SRZ ;  /* 0x00000000000c7805 */ /* 0x000fe2000001ff00 */
[----:B------:R-:W-:Y:S01]  /*1d00*/  UMOV UR8, UR6 ;  /* 0x0000000600087c82 */ /* 0x000fe20008000000 */
[----:B------:R2:W-:Y:S01]  /*1d10*/  STL [R1+0x5c], RZ ;  /* 0x00005cff01007387 */ /* 0x0005e20000100800 */
[----:B------:R-:W-:Y:S01]  /*1d20*/  UMOV UR10, UR7 ;  /* 0x00000007000a7c82 */ /* 0x000fe20008000000 */
[----:B------:R-:W-:Y:S01]  /*1d30*/  CS2R R14, SRZ ;  /* 0x00000000000e7805 */ /* 0x000fe2000001ff00 */
[----:B------:R-:W-:Y:S01]  /*1d40*/  QGMMA.64x256x32.F32.E4M3.E4M3 R24, gdesc[UR8], RZ, !UPT ;  /* 0x03e00000081879f3 */ /* 0x000fe2000c7008ff */
[----:B------:R-:W-:Y:S01]  /*1d50*/  UIADD3 UR8, UR6, 0x2, URZ ;  /* 0x0000000206087890 */ /* 0x000fe2000fffe03f */
[----:B------:R2:W-:Y:S01]  /*1d60*/  STL [R1+0x58], RZ ;  /* 0x000058ff01007387 */ /* 0x0005e20000100800 */
[----:B------:R-:W-:Y:S01]  /*1d70*/  UIADD3 UR10, UR7, 0x2, URZ ;  /* 0x00000002070a7890 */ /* 0x000fe2000fffe03f */
[----:B------:R-:W-:Y:S01]  /*1d80*/  CS2R R16, SRZ ;  /* 0x0000000000107805 */ /* 0x000fe2000001ff00 */
[----:B------:R-:W-:Y:S01]  /*1d90*/  UMOV UR9, 0x40000040 ;  /* 0x4000004000097882 */ /* 0x000fe20000000000 */
[----:B------:R-:W-:Y:S01]  /*1da0*/  UMOV UR11, 0x40000040 ;  /* 0x40000040000b7882 */ /* 0x000fe20000000000 */
        /* <DEDUP_REMOVED lines=54> */
[----:B------:R-:W-:Y:S01]  /*2110*/  CS2R R226, SRZ ;  /* 0x0000000000e27805 */ /* 0x000fe2000001ff00 */
[----:B------:R-:W-:Y:S01]  /*2120*/  IMAD.MOV.U32 R228, RZ, RZ, RZ ;  /* 0x000000ffffe47224 */ /* 0x000fe200078e00ff */
[----:B------:R2:W-:Y:S04]  /*2130*/  STL [R1+0x1c], RZ ;  /* 0x00001cff01007387 */ /* 0x0005e80000100800 */
[----:B------:R2:W-:Y:S04]  /*2140*/  STL [R1+0x18], RZ ;  /* 0x000018ff01007387 */ /* 0x0005e80000100800 */
[----:B------:R2:W-:Y:S04]  /*2150*/  STL [R1+0x14], RZ ;  /* 0x000014ff01007387 */ /* 0x0005e80000100800 */
[----:B------:R2:W-:Y:S04]  /*2160*/  STL [R1+0x10], RZ ;  /* 0x000010ff01007387 */ /* 0x0005e80000100800 */
[----:B------:R2:W-:Y:S04]  /*2170*/  STL [R1+0xc], RZ ;  /* 0x00000cff01007387 */ /* 0x0005e80000100800 */
[----:B------:R2:W-:Y:S04]  /*2180*/  STL [R1+0x8], RZ ;  /* 0x000008ff01007387 */ /* 0x0005e80000100800 */
[----:B------:R2:W-:Y:S04]  /*2190*/  STL [R1+0x4], RZ ;  /* 0x000004ff01007387 */ /* 0x0005e80000100800 */
[----:B------:R2:W-:Y:S01]  /*21a0*/  STL [R1], RZ ;  /* 0x000000ff01007387 */ /* 0x0005e20000100800 */
[----:B------:R-:W-:Y:S01]  /*21b0*/  QGMMA.64x256x32.F32.E4M3.E4M3 R24, gdesc[UR8], R24 ;  /* 0x03e00000081879f3 */ /* 0x000fe20008700818 */
[----:B------:R-:W-:-:S02]  /*21c0*/  UIADD3 UR8, UR6, 0x4, URZ ;  /* 0x0000000406087890 */ /* 0x000fc4000fffe03f */
[----:B------:R-:W-:Y:S01]  /*21d0*/  UIADD3 UR10, UR7, 0x4, URZ ;  /* 0x00000004070a7890 */ /* 0x000fe2000fffe03f */
[----:B------:R-:W-:Y:S01]  /*21e0*/  UMOV UR9, 0x40000040 ;  /* 0x4000004000097882 */ /* 0x000fe20000000000 */
[----:B------:R-:W-:-:S15]  /*21f0*/  UMOV UR11, 0x40000040 ;  /* 0x40000040000b7882 */ /* 0x000fde0000000000 */
[----:B------:R-:W-:-:S08]  /*2200*/  NOP ;  /* 0x0000000000007918 */ /* 0x000fd00000000000 */
[----:B------:R-:W-:Y:S01]  /*2210*/  QGMMA.64x256x32.F32.E4M3.E4M3 R24, gdesc[UR8], R24 ;  /* 0x03e00000081879f3 */ /* 0x000fe20008700818 */
[----:B------:R-:W-:Y:S02]  /*2220*/  UIADD3 UR10, UR7, 0x6, URZ ;  /* 0x00000006070a7890 */ /* 0x000fe4000fffe03f */
[----:B------:R-:W-:Y:S01]  /*2230*/  UIADD3 UR8, UR6, 0x6, URZ ;  /* 0x0000000606087890 */ /* 0x000fe2000fffe03f */
[----:B------:R-:W-:Y:S01]  /*2240*/  ULDC UR7, c[0x0][0x50c] ;  /* 0x0001430000077ab9 */ /* 0x000fe20000000800 */
[----:B------:R-:W-:Y:S01]  /*2250*/  UMOV UR9, 0x40000040 ;  /* 0x4000004000097882 */ /* 0x000fe20000000000 */
[----:B------:R-:W-:Y:S01]  /*2260*/  UISETP.NE.AND UP0, UPT, UR7, 0x4, UPT ;  /* 0x000000040700788c */ /* 0x000fe2000bf05270 */
[----:B------:R-:W-:Y:S01]  /*2270*/  UMOV UR11, 0x40000040 ;  /* 0x40000040000b7882 */ /* 0x000fe20000000000 */
[----:B------:R-:W-:Y:S02]  /*2280*/  UMOV UR6, 0x4 ;  /* 0x0000000400067882 */ /* 0x000fe40000000000 */
[----:B------:R-:W-:-:S06]  /*2290*/  USEL UR7, URZ, 0x1, UP0 ;  /* 0x000000013f077887 */ /* 0x000fcc0008000000 */
[----:B------:R-:W-:-:S12]  /*22a0*/  ISETP.NE.AND P0, PT, RZ, UR7, PT ;  /* 0x00000007ff007c0c */ /* 0x000fd8000bf05270 */
[----:B------:R-:W-:Y:S01]  /*22b0*/  QGMMA.64x256x32.F32.E4M3.E4M3 R24, gdesc[UR8], R24, gsb0 ;  /* 0x03e00000081879f3 */ /* 0x000fe20008000818 */
[----:B--2---:R-:W-:Y:S05]  /*22c0*/  @!P0 BRA `(.L_x_18) ;  /* 0x0000000800808947 */ /* 0x004fea0003800000 */
[----:B------:R-:W-:Y:S02]  /*22d0*/  WARPGROUP.DEPBAR.LE gsb0, 0x0 ;  /* 0x00008000000079c5 */ /* 0x000fe40000010000 */
[----:B------:R-:W-:-:S01]  /*22e0*/  FADD R227, RZ, R25 ;  /* 0x00000019ffe37221 */ /* 0x000fc20000000000 */
[----:B------:R-:W-:Y:S01]  /*22f0*/  FADD R228, RZ, R24 ;  /* 0x00000018ffe47221 */ /* 0x000fe20000000000 */
[----:B------:R-:W-:-:S01]  /*2300*/  FADD R226, RZ, R26 ;  /* 0x0000001affe27221 */ /* 0x000fc20000000000 */
[----:B------:R-:W-:Y:S01]  /*2310*/  FADD R225, RZ, R27 ;  /* 0x0000001bffe17221 */ /* 0x000fe20000000000 */
[----:B------:R-:W-:-:S01]  /*2320*/  FADD R224, RZ, R28 ;  /* 0x0000001cffe07221 */ /* 0x000fc20000000000 */
[----:B------:R0:W-:Y:S01]  /*2330*/  STL [R1+0x80], R227 ;  /* 0x000080e301007387 */ /* 0x0001e20000100800 */
[----:B------:R-:W-:-:S01]  /*2340*/  FADD R223, RZ, R29 ;  /* 0x0000001dffdf7221 */ /* 0x000fc20000000000 */
[----:B------:R-:W-:Y:S01]  /*2350*/  FADD R222, RZ, R30 ;  /* 0x0000001effde7221 */ /* 0x000fe20000000000 */
[----:B------:R-:W-:-:S01]  /*2360*/  FADD R221, RZ, R31 ;  /* 0x0000001fffdd7221 */ /* 0x000fc20000000000 */
[----:B------:R-:W-:Y:S01]  /*2370*/  FADD R220, RZ, R32 ;  /* 0x00000020ffdc7221 */ /* 0x000fe20000000000 */
[----:B------:R-:W-:-:S01]  /*2380*/  FADD R219, RZ, R33 ;  /* 0x00000021ffdb7221 */ /* 0x000fc20000000000 */
[----:B------:R-:W-:Y:S01]  /*2390*/  FADD R218, RZ, R34 ;  /* 0x00000022ffda7221 */ /* 0x000fe20000000000 */
[----:B------:R-:W-:-:S01]  /*23a0*/  FADD R217, RZ, R35 ;  /* 0x00000023ffd97221 */ /* 0x000fc20000000000 */
[----:B------:R-:W-:Y:S01]  /*23b0*/  FADD R216, RZ, R36 ;  /* 0x00000024ffd87221 */ /* 0x000fe20000000000 */
[----:B------:R-:W-:-:S01]  /*23c0*/  FADD R215, RZ, R37 ;  /* 0x00000025ffd77221 */ /* 0x000fc20000000000 */
[----:B0-----:R-:W-:Y:S01]  /*23d0*/  FADD R227, RZ, R124 ;  /* 0x0000007cffe37221 */ /* 0x001fe20000000000 */
[----:B------:R-:W-:-:S01]  /*23e0*/  FADD R214, RZ, R38 ;  /* 0x00000026ffd67221 */ /* 0x000fc20000000000 */
[----:B------:R-:W-:Y:S01]  /*23f0*/  FADD R213, RZ, R39 ;  /* 0x00000027ffd57221 */ /* 0x000fe20000000000 */
[----:B------:R-:W-:-:S01]  /*2400*/  FADD R212, RZ, R40 ;  /* 0x00000028ffd47221 */ /* 0x000fc20000000000 */
[----:B------:R-:W-:Y:S01]  /*2410*/  FADD R211, RZ, R41 ;  /* 0x00000029ffd37221 */ /* 0x000fe20000000000 */
[----:B------:R0:W-:Y:S01]  /*2420*/  STL [R1], R227 ;  /* 0x000000e301007387 */ /* 0x0001e20000100800 */
        /* <DEDUP_REMOVED lines=94> */
[----:B0-----:R-:W-:-:S05]  /*2a10*/  FADD R227, RZ, R131 ;  /* 0x00000083ffe37221 */ /* 0x001fca0000000000 */
[----:B------:R0:W-:Y:S02]  /*2a20*/  STL [R1+0x1c], R227 ;  /* 0x00001ce301007387 */ /* 0x0001e40000100800 */
        /* <DEDUP_REMOVED lines=39> */
[----:B------:R0:W-:Y:S04]  /*2ca0*/  STL [R1+0x6c], R227 ;  /* 0x00006ce301007387 */ /* 0x0001e80000100800 */
[----:B0-----:R0:W5:Y:S01]  /*2cb0*/  LDL.LU R227, [R1+0x80] ;  /* 0x0000800001e37983 */ /* 0x0011620000300800 */
[----:B------:R-:W-:-:S05]  /*2cc0*/  UMOV UR6, URZ ;  /* 0x0000003f00067c82 */ /* 0x000fca0008000000 */
.L_x_18:
[----:B------:R-:W-:Y:S01]  /*2cd0*/  UIADD3 UR16, UR5, 0x1, URZ ;  /* 0x0000000105107890 */ /* 0x000fe2000fffe03f */
[----:B------:R-:W-:-:S03]  /*2ce0*/  UMOV UR8, 0x1 ;  /* 0x0000000100087882 */ /* 0x000fc60000000000 */
[----:B------:R-:W-:-:S04]  /*2cf0*/  UISETP.NE.AND UP0, UPT, UR16, 0x7, UPT ;  /* 0x000000071000788c */ /* 0x000fc8000bf05270 */
[----:B------:R-:W-:Y:S02]  /*2d00*/  USEL UR17, URZ, 0x1, UP0 ;  /* 0x000000013f117887 */ /* 0x000fe40008000000 */
[----:B------:R-:W-:Y:S02]  /*2d10*/  USEL UR16, UR16, URZ, UP0 ;  /* 0x0000003f10107287 */ /* 0x000fe40008000000 */
[----:B------:R-:W-:-:S12]  /*2d20*/  ULOP3.LUT UR17, UR4, UR17, URZ, 0x3c, !UPT ;  /* 0x0000001104117292 */ /* 0x000fd8000f8e3c3f */
.L_x_13:
[----:B------:R-:W-:-:S04]  /*2d30*/  UISETP.LT.AND UP0, UPT, UR12, 0x1, UPT ;  /* 0x000000010c00788c */ /* 0x000fc8000bf01270 */
[----:B------:R-:W-:-:S04]  /*2d40*/  USEL UR9, UR12, 0x1, UP0 ;  /* 0x000000010c097887 */ /* 0x000fc80008000000 */
[----:B------:R-:W-:-:S04]  /*2d50*/  UIADD3 UR19, UR12, -UR9, URZ ;  /* 0x800000090c137290 */ /* 0x000fc8000fffe03f */
[----:B------:R-:W-:-:S06]  /*2d60*/  UISETP.GE.AND UP0, UPT, UR19, 0x1, UPT ;  /* 0x000000011300788c */ /* 0x000fcc000bf06270 */
[----:B------:R-:W-:-:S13]  /*2d70*/  PLOP3.LUT P0, PT, PT, PT, UP0, 0x80, 0x0 ;  /* 0x000000000000781c */ /* 0x000fda0003f0f008 */
[----:B------:R-:W-:Y:S05]  /*2d80*/  @!P0 BRA `(.L_x_19) ;  /* 0x0000001000b88947 */ /* 0x000fea0003800000 */
[----:B------:R-:W-:Y:S01]  /*2d90*/  UMOV UR18, UR5 ;  /* 0x0000000500127c82 */ /* 0x000fe20008000000 */
[----:B------:R-:W-:-:S05]  /*2da0*/  ULDC UR27, c[0x0][0x50c] ;  /* 0x00014300001b7ab9 */ /* 0x000fca0000000800 */
.L_x_27:
[----:B------:R-:W-:-:S06]  /*2db0*/  UISETP.NE.AND UP0, UPT, UR25, 0x3, UPT ;  /* 0x000000031900788c */ /* 0x000fcc000bf05270 */
[----:B------:R-:W-:-:S13]  /*2dc0*/  PLOP3.LUT P1, PT, PT, PT, UP0, 0x80, 0x0 ;  /* 0x000000000000781c */ /* 0x000fda0003f2f008 */
[----:B-1---5:R-:W-:Y:S05]  /*2dd0*/  @!P1 BRA `(.L_x_20) ;  /* 0x0000000000049947 */ /* 0x022fea0003800000 */
[----:B------:R-:W-:Y:S01]  /*2de0*/  BPT.TRAP 0x1 ;  /* 0x000000040000795c */ /* 0x000fe20000300000 */
.L_x_20:
[----:B------:R-:W1:Y:S01]  /*2df0*/  S2UR UR9, SR_CgaCtaId ;  /* 0x00000000000979c3 */ /* 0x000e620000008800 */
[----:B------:R-:W-:Y:S01]  /*2e00*/  UMOV UR14, 0x400 ;  /* 0x00000400000e7882 */ /* 0x000fe20000000000 */
[----:B------:R-:W-:-:S05]  /*2e10*/  IMAD.U32 R229, RZ, RZ, UR17 ;  /* 0x00000011ffe57e24 */ /* 0x000fca000f8e00ff */
[----:B------:R-:W-:Y:S01]  /*2e20*/  SHF.L.U32 R229, R229, 0x1f, RZ ;  /* 0x0000001fe5e57819 */ /* 0x000fe200000006ff */
[----:B-1----:R-:W-:-:S04]  /*2e30*/  ULEA UR14, UR9, UR14, 0x18 ;  /* 0x0000000e090e7291 */ /* 0x002fc8000f8ec03f */
[----:B------:R-:W-:-:S09]  /*2e40*/  ULEA UR9, UR16, UR14, 0x3 ;  /* 0x0000000e10097291 */ /* 0x000fd2000f8e183f */
[----:B------:R1:W2:Y:S01]  /*2e50*/  SYNCS.PHASECHK.TRANS64.TRYWAIT P0, [UR9], R229 ;  /* 0x000000e5ff0075a7 */ /* 0x0002a20008000149 */
[----:B------:R-:W-:Y:S05]  /*2e60*/  @!P1 BRA `(.L_x_21) ;  /* 0x0000000000049947 */ /* 0x000fea0003800000 */
[----:B------:R-:W-:Y:S01]  /*2e70*/  BPT.TRAP 0x1 ;  /* 0x000000040000795c */ /* 0x000fe20000300000 */
.L_x_21:
[----:B--2---:R-:W-:Y:S05]  /*2e80*/  @P0 BRA `(.L_x_22) ;  /* 0x0000000000080947 */ /* 0x004fea0003800000 */
[----:B------:R-:W2:Y:S02]  /*2e90*/  SYNCS.PHASECHK.TRANS64.TRYWAIT P0, [UR9], R229 ;  /* 0x000000e5ff0075a7 */ /* 0x000ea40008000149 */
[----:B--2---:R-:W-:Y:S05]  /*2ea0*/  @!P0 BRA `(.L_x_23) ;  /* 0x000000d4001c8947 */ /* 0x004fea0003800000 */
.L_x_22:
[----:B------:R-:W-:Y:S01]  /*2eb0*/  UIADD3 UR9, UR14, 0x1c180, URZ ;  /* 0x0001c1800e097890 */ /* 0x000fe2000fffe03f */
[----:B------:R-:W-:Y:S01]  /*2ec0*/  WARPGROUP.ARRIVE ;  /* 0x00000000000079c5 */ /* 0x000fe20000000000 */
[----:B------:R-:W-:Y:S02]  /*2ed0*/  UISETP.NE.AND UP0, UPT, UR7, URZ, UPT ;  /* 0x0000003f0700728c */ /* 0x000fe4000bf05270 */
[----:B------:R-:W-:Y:S02]  /*2ee0*/  USHF.R.U32.HI UR9, URZ, 0x4, UR9 ;  /* 0x000000043f097899 */ /* 0x000fe40008011609 */
[----:B------:R-:W-:Y:S02]  /*2ef0*/  USEL UR8, UR8, URZ, !UP0 ;  /* 0x0000003f08087287 */ /* 0x000fe4000c000000 */
[----:B------:R-:W-:Y:S02]  /*2f00*/  ULOP3.LUT UR9, UR9, 0x3fff, URZ, 0xc0, !UPT ;  /* 0x00003fff09097892 */ /* 0x000fe4000f8ec03f */
[----:B------:R-:W-:-:S02]  /*2f10*/  ULOP3.LUT UR7, UR15, 0x10000, URZ, 0xfc, !UPT ;  /* 0x000100000f077892 */ /* 0x000fc4000f8efc3f */
[----:B------:R-:W-:Y:S02]  /*2f20*/  ULOP3.LUT UR9, UR9, 0x10000, URZ, 0xfc, !UPT ;  /* 0x0001000009097892 */ /* 0x000fe4000f8efc3f */
[----:B------:R-:W-:Y:S02]  /*2f30*/  UISETP.NE.U32.AND UP0, UPT, UR8, URZ, UPT ;  /* 0x0000003f0800728c */ /* 0x000fe4000bf05070 */
[----:B------:R-:W-:Y:S02]  /*2f40*/  ULEA UR7, UR16, UR7, 0xa ;  /* 0x0000000710077291 */ /* 0x000fe4000f8e503f */
[----:B------:R-:W-:Y:S01]  /*2f50*/  ULEA UR26, UR16, UR9, 0xb ;  /* 0x00000009101a7291 */ /* 0x000fe2000f8e583f */
[----:B------:R-:W-:Y:S02]  /*2f60*/  UMOV UR11, 0x40000040 ;  /* 0x40000040000b7882 */ /* 0x000fe40000000000 */
[----:B------:R-:W-:Y:S01]  /*2f70*/  UMOV UR9, 0x40000040 ;  /* 0x4000004000097882 */ /* 0x000fe20000000000 */
[----:B------:R-:W-:Y:S01]  /*2f80*/  UIADD3 UR6, UR6, 0x4, URZ ;  /* 0x0000000406067890 */ /* 0x000fe2000fffe03f */
[----:B------:R-:W-:-:S02]  /*2f90*/  UMOV UR8, UR7 ;  /* 0x0000000700087c82 */ /* 0x000fc40008000000 */
[----:B------:R-:W-:Y:S02]  /*2fa0*/  UMOV UR10, UR26 ;  /* 0x0000001a000a7c82 */ /* 0x000fe40008000000 */
[----:B------:R-:W-:Y:S01]  /*2fb0*/  QGMMA.64x256x32.F32.E4M3.E4M3 R24, gdesc[UR8], R24, UP0 ;  /* 0x03e00000081879f3 */ /* 0x000fe2000bf00818 */
[----:B------:R-:W-:Y:S02]  /*2fc0*/  UIADD3 UR8, UR7, 0x2, URZ ;  /* 0x0000000207087890 */ /* 0x000fe4000fffe03f */
[----:B------:R-:W-:Y:S01]  /*2fd0*/  UIADD3 UR10, UR26, 0x2, URZ ;  /* 0x000000021a0a7890 */ /* 0x000fe2000fffe03f */
[----:B------:R-:W-:Y:S01]  /*2fe0*/  UMOV UR9, 0x40000040 ;  /* 0x4000004000097882 */ /* 0x000fe20000000000 */
[----:B------:R-:W-:Y:S01]  /*2ff0*/  UMOV UR11, 0x40000040 ;  /* 0x40000040000b7882 */ /* 0x000fe20000000000 */
[----:B------:R-:W-:-:S15]  /*3000*/  UISETP.NE.AND UP0, UPT, UR6, UR27, UPT ;  /* 0x0000001b0600728c */ /* 0x000fde000bf05270 */
[----:B------:R-:W-:-:S07]  /*3010*/  NOP ;  /* 0x0000000000007918 */ /* 0x000fce0000000000 */
[----:B------:R-:W-:Y:S01]  /*3020*/  QGMMA.64x256x32.F32.E4M3.E4M3 R24, gdesc[UR8], R24 ;  /* 0x03e00000081879f3 */ /* 0x000fe20008700818 */
[----:B------:R-:W-:Y:S02]  /*3030*/  UIADD3 UR8, UR7, 0x4, URZ ;  /* 0x0000000407087890 */ /* 0x000fe4000fffe03f */
[----:B------:R-:W-:Y:S01]  /*3040*/  UIADD3 UR10, UR26, 0x4, URZ ;  /* 0x000000041a0a7890 */ /* 0x000fe2000fffe03f */
[----:B------:R-:W-:Y:S01]  /*3050*/  UMOV UR9, 0x40000040 ;  /* 0x4000004000097882 */ /* 0x000fe20000000000 */
[----:B------:R-:W-:-:S15]  /*3060*/  UMOV UR11, 0x40000040 ;  /* 0x40000040000b7882 */ /* 0x000fde0000000000 */
[----:B------:R-:W-:-:S08]  /*3070*/  NOP ;  /* 0x0000000000007918 */ /* 0x000fd00000000000 */
[----:B------:R-:W-:Y:S01]  /*3080*/  QGMMA.64x256x32.F32.E4M3.E4M3 R24, gdesc[UR8], R24 ;  /* 0x03e00000081879f3 */ /* 0x000fe20008700818 */
[----:B------:R-:W-:Y:S02]  /*3090*/  UIADD3 UR8, UR7, 0x6, URZ ;  /* 0x0000000607087890 */ /* 0x000fe4000fffe03f */
[----:B------:R-:W-:Y:S01]  /*30a0*/  UIADD3 UR10, UR26, 0x6, URZ ;  /* 0x000000061a0a7890 */ /* 0x000fe2000fffe03f */
[----:B------:R-:W-:Y:S01]  /*30b0*/  UMOV UR9, 0x40000040 ;  /* 0x4000004000097882 */ /* 0x000fe20000000000 */
[----:B------:R-:W-:Y:S01]  /*30c0*/  UMOV UR11, 0x40000040 ;  /* 0x40000040000b7882 */ /* 0x000fe20000000000 */
[----:B------:R-:W-:-:S06]  /*30d0*/  USEL UR7, URZ, 0x1, UP0 ;  /* 0x000000013f077887 */ /* 0x000fcc0008000000 */
[----:B------:R-:W-:-:S15]  /*30e0*/  ISETP.NE.AND P0, PT, RZ, UR7, PT ;  /* 0x00000007ff007c0c */ /* 0x000fde000bf05270 */
[----:B------:R-:W-:-:S01]  /*30f0*/  NOP ;  /* 0x0000000000007918 */ /* 0x000fc20000000000 */
[----:B------:R-:W-:Y:S03]  /*3100*/  QGMMA.64x256x32.F32.E4M3.E4M3 R24, gdesc[UR8], R24, gsb0 ;  /* 0x03e00000081879f3 */ /* 0x000fe60008000818 */
[----:B------:R-:W-:Y:S02]  /*3110*/  WARPGROUP.DEPBAR.LE gsb0, 0x1 ;  /* 0x00008000000079c5 */ /* 0x000fe40000010100 */
[----:B------:R-:W-:Y:S05]  /*3120*/  @!P0 BRA `(.L_x_24) ;  /* 0x0000000c00708947 */ /* 0x000fea0003800000 */
[----:B------:R-:W-:Y:S02]  /*3130*/  WARPGROUP.DEPBAR.LE gsb0, 0x0 ;  /* 0x00008000000079c5 */ /* 0x000fe40000010000 */
[----:B-----5:R-:W-:-:S01]  /*3140*/  FADD R227, R25, R227 ;  /* 0x000000e319e37221 */ /* 0x020fc20000000000 */
[----:B------:R-:W-:Y:S01]  /*3150*/  FADD R226, R26, R226 ;  /* 0x000000e21ae27221 */ /* 0x000fe20000000000 */
[----:B------:R-:W-:-:S01]  /*3160*/  FADD R225, R27, R225 ;  /* 0x000000e11be17221 */ /* 0x000fc20000000000 */
[----:B------:R-:W-:Y:S01]  /*3170*/  FADD R224, R28, R224 ;  /* 0x000000e01ce07221 */ /* 0x000fe20000000000 */
[----:B------:R-:W-:-:S01]  /*3180*/  FADD R223, R29, R223 ;  /* 0x000000df1ddf7221 */ /* 0x000fc20000000000 */
[----:B------:R2:W-:Y:S01]  /*3190*/  STL [R1+0x80], R227 ;  /* 0x000080e301007387 */ /* 0x0005e20000100800 */
[----:B------:R-:W-:-:S01]  /*31a0*/  FADD R222, R30, R222 ;  /* 0x000000de1ede7221 */ /* 0x000fc20000000000 */
[----:B------:R-:W-:Y:S01]  /*31b0*/  FADD R221, R31, R221 ;  /* 0x000000dd1fdd7221 */ /* 0x000fe20000000000 */
[----:B------:R-:W-:-:S01]  /*31c0*/  FADD R220, R32, R220 ;  /* 0x000000dc20dc7221 */ /* 0x000fc20000000000 */
[----:B------:R-:W-:Y:S01]  /*31d0*/  FADD R219, R33, R219 ;  /* 0x000000db21db7221 */ /* 0x000fe20000000000 */
[----:B------:R-:W-:-:S01]  /*31e0*/  FADD R218, R34, R218 ;  /* 0x000000da22da7221 */ /* 0x000fc20000000000 */
[----:B------:R-:W-:Y:S01]  /*31f0*/  FADD R217, R35, R217 ;  /* 0x000000d923d97221 */ /* 0x000fe20000000000 */
[----:B------:R-:W-:-:S01]  /*3200*/  FADD R216, R36, R216 ;  /* 0x000000d824d87221 */ /* 0x000fc20000000000 */
[----:B------:R-:W-:Y:S01]  /*3210*/  FADD R215, R37, R215 ;  /* 0x000000d725d77221 */ /* 0x000fe20000000000 */
[----:B------:R-:W-:-:S01]  /*3220*/  FADD R214, R38, R214 ;  /* 0x000000d626d67221 */ /* 0x000fc20000000000 */
[----:B--2---:R-:W2:Y:S01]  /*3230*/  LDL.LU R227, [R1+0x28] ;  /* 0x0000280001e37983 */ /* 0x004ea20000300800 */
[----:B------:R-:W-:-:S01]  /*3240*/  FADD R213, R39, R213 ;  /* 0x000000d527d57221 */ /* 0x000fc20000000000 */
[----:B------:R-:W-:Y:S01]  /*3250*/  FADD R212, R40, R212 ;  /* 0x000000d428d47221 */ /* 0x000fe20000000000 */
[----:B------:R-:W-:-:S01]  /*3260*/  FADD R211, R41, R211 ;  /* 0x000000d329d37221 */ /* 0x000fc20000000000 */
[----:B------:R3:W-:Y:S01]  /*3270*/  STL [R1+0x84], R226 ;  /* 0x000084e201007387 */ /* 0x0007e20000100800 */
[----:B------:R-:W-:-:S03]  /*3280*/  FADD R228, R24, R228 ;  /* 0x000000e418e47221 */ /* 0x000fc60000000000 */
[----:B---3--:R-:W3:Y:S04]  /*3290*/  LDL.LU R226, [R1+0x24] ;  /* 0x0000240001e27983 */ /* 0x008ee80000300800 */
[----:B------:R4:W-:Y:S04]  /*32a0*/  STL [R1+0x88], R225 ;  /* 0x000088e101007387 */ /* 0x0009e80000100800 */
[----:B----4-:R-:W4:Y:S04]  /*32b0*/  LDL.LU R225, [R1+0x20] ;  /* 0x0000200001e17983 */ /* 0x010f280000300800 */
[----:B------:R0:W-:Y:S04]  /*32c0*/  STL [R1+0x8c], R224 ;  /* 0x00008ce001007387 */ /* 0x0001e80000100800 */
[----:B0-----:R-:W4:Y:S04]  /*32d0*/  LDL.LU R224, [R1+0x1c] ;  /* 0x00001c0001e07983 */ /* 0x001f280000300800 */
        /* <DEDUP_REMOVED lines=13> */
[----:B0-----:R-:W4:Y:S04]  /*33b0*/  LDL.LU R217, [R1] ;  /* 0x0000000001d97983 */ /* 0x001f280000300800 */
[----:B------:R-:W-:Y:S04]  /*33c0*/  STL [R1+0xac], R216 ;  /* 0x0000acd801007387 */ /* 0x000fe80000100800 */
[----:B------:R-:W-:Y:S04]  /*33d0*/  STL [R1+0xb0], R215 ;  /* 0x0000b0d701007387 */ /* 0x000fe80000100800 */
[----:B------:R-:W-:Y:S04]  /*33e0*/  STL [R1+0xb4], R214 ;  /* 0x0000b4d601007387 */ /* 0x000fe80000100800 */
[----:B------:R-:W-:Y:S04]  /*33f0*/  STL [R1+0xb8], R213 ;  /* 0x0000b8d501007387 */ /* 0x000fe80000100800 */
[----:B------:R-:W-:Y:S04]  /*3400*/  STL [R1+0xbc], R212 ;  /* 0x0000bcd401007387 */ /* 0x000fe80000100800 */
[----:B------:R0:W-:Y:S01]  /*3410*/  STL [R1+0xc0], R211 ;  /* 0x0000c0d301007387 */ /* 0x0001e20000100800 */
[----:B--2---:R-:W-:-:S01]  /*3420*/  FADD R227, R134, R227 ;  /* 0x000000e386e37221 */ /* 0x004fc20000000000 */
[----:B---3--:R-:W-:Y:S01]  /*3430*/  FADD R226, R133, R226 ;  /* 0x000000e285e27221 */ /* 0x008fe20000000000 */
[----:B----4-:R-:W-:-:S01]  /*3440*/  FADD R225, R132, R225 ;  /* 0x000000e184e17221 */ /* 0x010fc20000000000 */
[----:B------:R-:W-:Y:S01]  /*3450*/  FADD R224, R131, R224 ;  /* 0x000000e083e07221 */ /* 0x000fe20000000000 */
[----:B------:R-:W-:-:S01]  /*3460*/  FADD R223, R130, R223 ;  /* 0x000000df82df7221 */ /* 0x000fc20000000000 */
[----:B------:R-:W-:Y:S01]  /*3470*/  FADD R222, R129, R222 ;  /* 0x000000de81de7221 */ /* 0x000fe20000000000 */
[----:B------:R-:W-:-:S01]  /*3480*/  FADD R221, R128, R221 ;  /* 0x000000dd80dd7221 */ /* 0x000fc20000000000 */
[----:B------:R-:W-:Y:S01]  /*3490*/  FADD R220, R127, R220 ;  /* 0x000000dc7fdc7221 */ /* 0x000fe20000000000 */
[----:B------:R-:W-:-:S01]  /*34a0*/  FADD R219, R126, R219 ;  /* 0x000000db7edb7221 */ /* 0x000fc20000000000 */
[----:B------:R-:W-:Y:S01]  /*34b0*/  FADD R218, R125, R218 ;  /* 0x000000da7dda7221 */ /* 0x000fe20000000000 */
[----:B------:R-:W-:-:S05]  /*34c0*/  FADD R217, R124, R217 ;  /* 0x000000d97cd97221 */ /* 0x000fca0000000000 */
[----:B------:R2:W-:Y:S04]  /*34d0*/  STL [R1], R217 ;  /* 0x000000d901007387 */ /* 0x0005e80000100800 */
[----:B------:R3:W-:Y:S04]  /*34e0*/  STL [R1+0x4], R218 ;  /* 0x000004da01007387 */ /* 0x0007e80000100800 */
[----:B------:R4:W-:Y:S04]  /*34f0*/  STL [R1+0x8], R219 ;  /* 0x000008db01007387 */ /* 0x0009e80000100800 */
[----:B------:R1:W-:Y:S04]  /*3500*/  STL [R1+0xc], R220 ;  /* 0x00000cdc01007387 */ /* 0x0003e80000100800 */
[----:B------:R1:W-:Y:S04]  /*3510*/  STL [R1+0x10], R221 ;  /* 0x000010dd01007387 */ /* 0x0003e80000100800 */
[----:B------:R1:W-:Y:S04]  /*3520*/  STL [R1+0x14], R222 ;  /* 0x000014de01007387 */ /* 0x0003e80000100800 */
[----:B------:R1:W-:Y:S04]  /*3530*/  STL [R1+0x18], R223 ;  /* 0x000018df01007387 */ /* 0x0003e80000100800 */
[----:B------:R1:W-:Y:S04]  /*3540*/  STL [R1+0x1c], R224 ;  /* 0x00001ce001007387 */ /* 0x0003e80000100800 */
[----:B0-----:R-:W4:Y:S04]  /*3550*/  LDL.LU R211, [R1+0x2c] ;  /* 0x00002c0001d37983 */ /* 0x001f280000300800 */
[----:B------:R0:W-:Y:S04]  /*3560*/  STL [R1+0x20], R225 ;  /* 0x000020e101007387 */ /* 0x0001e80000100800 */
[----:B------:R-:W4:Y:S04]  /*3570*/  LDL.LU R212, [R1+0x30] ;  /* 0x0000300001d47983 */ /* 0x000f280000300800 */
[----:B------:R0:W-:Y:S04]  /*3580*/  STL [R1+0x24], R226 ;  /* 0x000024e201007387 */ /* 0x0001e80000100800 */
[----:B------:R-:W4:Y:S04]  /*3590*/  LDL.LU R213, [R1+0x34] ;  /* 0x0000340001d57983 */ /* 0x000f280000300800 */
[----:B------:R0:W-:Y:S04]  /*35a0*/  STL [R1+0x28], R227 ;  /* 0x000028e301007387 */ /* 0x0001e80000100800 */
[----:B------:R-:W4:Y:S04]  /*35b0*/  LDL.LU R214, [R1+0x38] ;  /* 0x0000380001d67983 */ /* 0x000f280000300800 */
[----:B------:R-:W4:Y:S04]  /*35c0*/  LDL.LU R215, [R1+0x3c] ;  /* 0x00003c0001d77983 */ /* 0x000f280000300800 */
[----:B------:R-:W4:Y:S04]  /*35d0*/  LDL.LU R216, [R1+0x40] ;  /* 0x0000400001d87983 */ /* 0x000f280000300800 */
[----:B--2---:R-:W2:Y:S04]  /*35e0*/  LDL.LU R217, [R1+0x44] ;  /* 0x0000440001d97983 */ /* 0x004ea80000300800 */
[----:B---3--:R-:W3:Y:S04]  /*35f0*/  LDL.LU R218, [R1+0x48] ;  /* 0x0000480001da7983 */ /* 0x008ee80000300800 */
[----:B----4-:R-:W4:Y:S04]  /*3600*/  LDL.LU R219, [R1+0x4c] ;  /* 0x00004c0001db7983 */ /* 0x010f280000300800 */
[----:B-1----:R-:W4:Y:S04]  /*3610*/  LDL.LU R220, [R1+0x50] ;  /* 0x0000500001dc7983 */ /* 0x002f280000300800 */
[----:B------:R-:W4:Y:S04]  /*3620*/  LDL.LU R221, [R1+0x54] ;  /* 0x0000540001dd7983 */ /* 0x000f280000300800 */
[----:B------:R-:W4:Y:S04]  /*3630*/  LDL.LU R222, [R1+0x58] ;  /* 0x0000580001de7983 */ /* 0x000f280000300800 */
[----:B------:R-:W4:Y:S04]  /*3640*/  LDL.LU R223, [R1+0x5c] ;  /* 0x00005c0001df7983 */ /* 0x000f280000300800 */
[----:B------:R-:W4:Y:S04]  /*3650*/  LDL.LU R224, [R1+0x60] ;  /* 0x0000600001e07983 */ /* 0x000f280000300800 */
[----:B0-----:R-:W4:Y:S04]  /*3660*/  LDL.LU R225, [R1+0x64] ;  /* 0x0000640001e17983 */ /* 0x001f280000300800 */
[----:B------:R-:W4:Y:S04]  /*3670*/  LDL.LU R226, [R1+0x68] ;  /* 0x0000680001e27983 */ /* 0x000f280000300800 */
[----:B------:R-:W4:Y:S01]  /*3680*/  LDL.LU R227, [R1+0x6c] ;  /* 0x00006c0001e37983 */ /* 0x000f220000300800 */
[----:B------:R-:W-:-:S05]  /*3690*/  FADD R211, R135, R211 ;  /* 0x000000d387d37221 */ /* 0x000fca0000000000 */
[----:B------:R0:W-:Y:S01]  /*36a0*/  STL [R1+0x2c], R211 ;  /* 0x00002cd301007387 */ /* 0x0001e20000100800 */
[----:B------:R-:W-:-:S03]  /*36b0*/  FADD R212, R136, R212 ;  /* 0x000000d488d47221 */ /* 0x000fc60000000000 */
[----:B0-----:R0:W5:Y:S01]  /*36c0*/  LDL.LU R211, [R1+0xc0] ;  /* 0x0000c00001d37983 */ /* 0x0011620000300800 */
[----:B------:R-:W-:-:S03]  /*36d0*/  FADD R213, R137, R213 ;  /* 0x000000d589d57221 */ /* 0x000fc60000000000 */
[----:B------:R1:W-:Y:S01]  /*36e0*/  STL [R1+0x30], R212 ;  /* 0x000030d401007387 */ /* 0x0003e20000100800 */
[----:B------:R-:W-:-:S01]  /*36f0*/  FADD R214, R138, R214 ;  /* 0x000000d68ad67221 */ /* 0x000fc20000000000 */
[----:B------:R-:W-:Y:S02]  /*3700*/  FADD R215, R139, R215 ;  /* 0x000000d78bd77221 */ /* 0x000fe40000000000 */
[----:B-1----:R0:W5:Y:S01]  /*3710*/  LDL.LU R212, [R1+0xbc] ;  /* 0x0000bc0001d47983 */ /* 0x0021620000300800 */
[----:B------:R-:W-:-:S03]  /*3720*/  FADD R216, R140, R216 ;  /* 0x000000d88cd87221 */ /* 0x000fc60000000000 */
[----:B------:R1:W-:Y:S01]  /*3730*/  STL [R1+0x34], R213 ;  /* 0x000034d501007387 */ /* 0x0003e20000100800 */
[----:B--2---:R-:W-:-:S03]  /*3740*/  FADD R217, R141, R217 ;  /* 0x000000d98dd97221 */ /* 0x004fc60000000000 */
[----:B-1----:R0:W5:Y:S01]  /*3750*/  LDL.LU R213, [R1+0xb8] ;  /* 0x0000b80001d57983 */ /* 0x0021620000300800 */
[----:B---3--:R-:W-:-:S03]  /*3760*/  FADD R218, R142, R218 ;  /* 0x000000da8eda7221 */ /* 0x008fc60000000000 */
[----:B------:R1:W-:Y:S01]  /*3770*/  STL [R1+0x38], R214 ;  /* 0x000038d601007387 */ /* 0x0003e20000100800 */
[----:B----4-:R-:W-:-:S01]  /*3780*/  FADD R219, R143, R219 ;  /* 0x000000db8fdb7221 */ /* 0x010fc20000000000 */
[----:B------:R-:W-:Y:S02]  /*3790*/  FADD R220, R144, R220 ;  /* 0x000000dc90dc7221 */ /* 0x000fe40000000000 */
[----:B-1----:R0:W5:Y:S04]  /*37a0*/  LDL.LU R214, [R1+0xb4] ;  /* 0x0000b40001d67983 */ /* 0x0021680000300800 */
[----:B------:R1:W-:Y:S01]  /*37b0*/  STL [R1+0x3c], R215 ;  /* 0x00003cd701007387 */ /* 0x0003e20000100800 */
[----:B------:R-:W-:-:S01]  /*37c0*/  FADD R221, R145, R221 ;  /* 0x000000dd91dd7221 */ /* 0x000fc20000000000 */
[----:B------:R-:W-:-:S02]  /*37d0*/  FADD R222, R146, R222 ;  /* 0x000000de92de7221 */ /* 0x000fc40000000000 */
[----:B-1----:R0:W5:Y:S04]  /*37e0*/  LDL.LU R215, [R1+0xb0] ;  /* 0x0000b00001d77983 */ /* 0x0021680000300800 */
[----:B------:R1:W-:Y:S01]  /*37f0*/  STL [R1+0x40], R216 ;  /* 0x000040d801007387 */ /* 0x0003e20000100800 */
[----:B------:R-:W-:-:S03]  /*3800*/  FADD R223, R147, R223 ;  /* 0x000000df93df7221 */ /* 0x000fc60000000000 */
        /* <DEDUP_REMOVED lines=13> */
[----:B------:R1:W-:Y:S04]  /*38e0*/  STL [R1+0x54], R221 ;  /* 0x000054dd01007387 */ /* 0x0003e80000100800 */
        /* <DEDUP_REMOVED lines=12> */
[----:B-1----:R0:W5:Y:S01]  /*39b0*/  LDL.LU R227, [R1+0x80] ;  /* 0x0000800001e37983 */ /* 0x0021620000300800 */
        /* <DEDUP_REMOVED lines=82> */
[----:B0-----:R-:W-:-:S06]  /*3ee0*/  UMOV UR6, URZ ;  /* 0x0000003f00067c82 */ /* 0x001fcc0008000000 */
.L_x_24:
[----:B------:R-:W-:Y:S05]  /*3ef0*/  @!P1 BRA `(.L_x_25) ;  /* 0x0000000000049947 */ /* 0x000fea0003800000 */
[----:B------:R-:W-:Y:S01]  /*3f00*/  BPT.TRAP 0x1 ;  /* 0x000000040000795c */ /* 0x000fe20000300000 */
.L_x_25:
[----:B------:R-:W-:Y:S02]  /*3f10*/  UISETP.GT.U32.AND UP0, UPT, UR13, 0x1, UPT ;  /* 0x000000010d00788c */ /* 0x000fe4000bf04070 */
[----:B------:R-:W-:-:S04]  /*3f20*/  ULEA UR8, UR18, UR14, 0x3 ;  /* 0x0000000e12087291 */ /* 0x000fc8000f8e183f */
[----:B------:R-:W-:Y:S01]  /*3f30*/  UIADD3 UR8, UR8, 0x38, URZ ;  /* 0x0000003808087890 */ /* 0x000fe2000fffe03f */
[----:B------:R-:W-:-:S03]  /*3f40*/  PLOP3.LUT P0, PT, PT, PT, UP0, 0x80, 0x0 ;  /* 0x000000000000781c */ /* 0x000fc60003f0f008 */
[----:B------:R-:W-:-:S09]  /*3f50*/  UPRMT UR8, URZ, 0x654, UR8 ;  /* 0x000006543f087896 */ /* 0x000fd20008000008 */
[----:B------:R-:W-:Y:S01]  /*3f60*/  SYNCS.ARRIVE.TRANS64.RED.A1T0 RZ, [UR8], RZ ;  /* 0x000000ffffff79a7 */ /* 0x000fe20008100408 */
[----:B------:R-:W-:Y:S05]  /*3f70*/  @P0 BRA `(.L_x_26) ;  /* 0x0000000000040947 */ /* 0x000fea0003800000 */
[----:B------:R-:W-:Y:S01]  /*3f80*/  BPT.TRAP 0x1 ;  /* 0x000000040000795c */ /* 0x000fe20000300000 */
.L_x_26:
[----:B------:R-:W-:Y:S02]  /*3f90*/  UISETP.GT.AND UP2, UPT, UR19, 0x1, UPT ;  /* 0x000000011300788c */ /* 0x000fe4000bf44270 */
[----:B------:R-:W-:Y:S02]  /*3fa0*/  UIADD3 UR16, UR16, 0x1, URZ ;  /* 0x0000000110107890 */ /* 0x000fe4000fffe03f */
[----:B------:R-:W-:Y:S02]  /*3fb0*/  UIADD3 UR18, UR18, 0x1, URZ ;  /* 0x0000000112127890 */ /* 0x000fe4000fffe03f */
[----:B------:R-:W-:Y:S01]  /*3fc0*/  PLOP3.LUT P0, PT, PT, PT, UP2, 0x80, 0x0 ;  /* 0x000000000000781c */ /* 0x000fe20003f0f028 */
[----:B------:R-:W-:Y:S02]  /*3fd0*/  UISETP.NE.AND UP0, UPT, UR16, 0x7, UPT ;  /* 0x000000071000788c */ /* 0x000fe4000bf05270 */
[----:B------:R-:W-:Y:S02]  /*3fe0*/  UIADD3 UR9, UR19, -0x1, URZ ;  /* 0xffffffff13097890 */ /* 0x000fe4000fffe03f */
[----:B------:R-:W-:-:S02]  /*3ff0*/  USEL UR8, URZ, 0x1, UP0 ;  /* 0x000000013f087887 */ /* 0x000fc40008000000 */
[----:B------:R-:W-:Y:S02]  /*4000*/  UISETP.NE.AND UP1, UPT, UR18, 0x7, UPT ;  /* 0x000000071200788c */ /* 0x000fe4000bf25270 */
[----:B------:R-:W-:Y:S02]  /*4010*/  ULOP3.LUT UR17, UR17, UR8, URZ, 0x3c, !UPT ;  /* 0x0000000811117292 */ /* 0x000fe4000f8e3c3f */
[----:B------:R-:W-:Y:S02]  /*4020*/  USEL UR16, UR16, URZ, UP0 ;  /* 0x0000003f10107287 */ /* 0x000fe40008000000 */
[----:B------:R-:W-:Y:S01]  /*4030*/  USEL UR18, UR18, URZ, UP1 ;  /* 0x0000003f12127287 */ /* 0x000fe20008800000 */
[----:B------:R-:W-:Y:S01]  /*4040*/  UMOV UR8, 0x1 ;  /* 0x0000000100087882 */ /* 0x000fe20000000000 */
[----:B------:R-:W-:Y:S01]  /*4050*/  UMOV UR19, UR9 ;  /* 0x0000000900137c82 */ /* 0x000fe20008000000 */
[----:B------:R-:W-:Y:S09]  /*4060*/  @P0 BRA `(.L_x_27) ;  /* 0xffffffec00500947 */ /* 0x000ff2000383ffff */
.L_x_19:
[----:B------:R-:W-:-:S04]  /*4070*/  UISETP.NE.AND UP0, UPT, UR6, URZ, UPT ;  /* 0x0000003f0600728c */ /* 0x000fc8000bf05270 */
[----:B------:R-:W-:-:S06]  /*4080*/  USEL UR6, URZ, 0x1, !UP0 ;  /* 0x000000013f067887 */ /* 0x000fcc000c000000 */
[----:B------:R-:W-:-:S13]  /*4090*/  ISETP.NE.AND P0, PT, RZ, UR6, PT ;  /* 0x00000006ff007c0c */ /* 0x000fda000bf05270 */
[----:B------:R-:W-:Y:S05]  /*40a0*/  @!P0 BRA `(.L_x_28) ;  /* 0x0000000c00c48947 */ /* 0x000fea0003800000 */
[----:B------:R-:W-:Y:S02]  /*40b0*/  WARPGROUP.DEPBAR.LE gsb0, 0x0 ;  /* 0x00008000000079c5 */ /* 0x000fe40000010000 */
[----:B-----5:R-:W-:Y:S01]  /*40c0*/  FADD R227, R25, R227 ;  /* 0x000000e319e37221 */ /* 0x020fe20000000000 */
[----:B------:R-:W-:-:S04]  /*40d0*/  FADD R228, R24, R228 ;  /* 0x000000e418e47221 */ /* 0x000fc80000000000 */
[----:B------:R2:W-:Y:S04]  /*40e0*/  STL [R1+0x80], R227 ;  /* 0x000080e301007387 */ /* 0x0005e80000100800 */
[----:B--2---:R-:W2:Y:S04]  /*40f0*/  LDL.LU R227, [R1+0x6c] ;  /* 0x00006c0001e37983 */ /* 0x004ea80000300800 */
[----:B--2---:R2:W-:Y:S04]  /*4100*/  STL [R1+0x84], R227 ;  /* 0x000084e301007387 */ /* 0x0045e80000100800 */
        /* <DEDUP_REMOVED lines=52> */
[----:B--2---:R-:W2:Y:S01]  /*4450*/  LDL.LU R227, [R1] ;  /* 0x0000000001e37983 */ /* 0x004ea20000300800 */
[----:B------:R-:W-:Y:S01]  /*4460*/  FADD R226, R26, R226 ;  /* 0x000000e21ae27221 */ /* 0x000fe20000000000 */
        /* <DEDUP_REMOVED lines=97> */
[----:B--2---:R-:W-:-:S05]  /*4a80*/  FADD R227, R124, R227 ;  /* 0x000000e37ce37221 */ /* 0x004fca0000000000 */
[----:B------:R2:W-:Y:S04]  /*4a90*/  STL [R1], R227 ;  /* 0x000000e301007387 */ /* 0x0005e80000100800 */
[----:B--2---:R-:W2:Y:S02]  /*4aa0*/  LDL.LU R227, [R1+0xec] ;  /* 0x0000ec0001e37983 */ /* 0x004ea40000300800 */
[----:B--2---:R-:W-:-:S05]  /*4ab0*/  FADD R227, R125, R227 ;  /* 0x000000e37de37221 */ /* 0x004fca0000000000 */
[----:B------:R2:W-:Y:S04]  /*4ac0*/  STL [R1+0x4], R227 ;  /* 0x000004e301007387 */ /* 0x0005e80000100800 */
        /* <DEDUP_REMOVED lines=78> */
[----:B--2---:R2:W5:Y:S02]  /*4fb0*/  LDL.LU R227, [R1+0x80] ;  /* 0x0000800001e37983 */ /* 0x0045640000300800 */
.L_x_28:
[----:B------:R-:W-:Y:S02]  /*4fc0*/  WARPGROUP.DEPBAR.LE gsb0, 0x0 ;  /* 0x00008000000079c5 */ /* 0x000fe40000010000 */
[----:B------:R-:W3:Y:S02]  /*4fd0*/  LDC R24, c[0x0][0x28c] ;  /* 0x0000a300ff187b82 */ /* 0x000ee40000000800 */
[----:B---3--:R-:W-:-:S13]  /*4fe0*/  ISETP.GE.AND P0, PT, R24, 0x1, PT ;  /* 0x000000011800780c */ /* 0x008fda0003f06270 */
[----:B------:R-:W-:Y:S05]  /*4ff0*/  @!P0 BRA `(.L_x_29) ;  /* 0x0000000000508947 */ /* 0x000fea0003800000 */
[----:B------:R-:W-:-:S06]  /*5000*/  UISETP.NE.AND UP0, UPT, UR25, 0x3, UPT ;  /* 0x000000031900788c */ /* 0x000fcc000bf05270 */
[----:B------:R-:W-:-:S13]  /*5010*/  PLOP3.LUT P0, PT, PT, PT, UP0, 0x80, 0x0 ;  /* 0x000000000000781c */ /* 0x000fda0003f0f008 */
[----:B------:R-:W-:Y:S05]  /*5020*/  @!P0 BRA `(.L_x_30) ;  /* 0x0000000000048947 */ /* 0x000fea0003800000 */
[----:B------:R-:W-:Y:S01]  /*5030*/  BPT.TRAP 0x1 ;  /* 0x000000040000795c */ /* 0x000fe20000300000 */
.L_x_30:
[----:B------:R-:W-:-:S04]  /*5040*/  UISETP.LT.AND UP0, UPT, UR12, 0x1, UPT ;  /* 0x000000010c00788c */ /* 0x000fc8000bf01270 */
[----:B------:R-:W-:Y:S02]  /*5050*/  USEL UR8, UR12, 0x1, UP0 ;  /* 0x000000010c087887 */ /* 0x000fe40008000000 */
[----:B------:R-:W-:Y:S02]  /*5060*/  UISETP.GT.U32.AND UP0, UPT, UR13, 0x1, UPT ;  /* 0x000000010d00788c */ /* 0x000fe4000bf04070 */
[----:B------:R-:W-:-:S04]  /*5070*/  UIADD3 UR8, UR5, UR12, -UR8 ;  /* 0x0000000c05087290 */ /* 0x000fc8000fffe808 */
[----:B------:R-:W-:Y:S01]  /*5080*/  UIMAD.WIDE.U32 UR6, UR8, 0x24924925, URZ ;  /* 0x24924925080678a5 */ /* 0x000fe2000f8e003f */
[----:B------:R-:W-:-:S03]  /*5090*/  PLOP3.LUT P0, PT, PT, PT, UP0, 0x80, 0x0 ;  /* 0x000000000000781c */ /* 0x000fc60003f0f008 */
[----:B------:R-:W-:-:S04]  /*50a0*/  UIADD3 UR6, UR8, -UR7, URZ ;  /* 0x8000000708067290 */ /* 0x000fc8000fffe03f */
[----:B------:R-:W-:-:S04]  /*50b0*/  ULEA.HI UR6, UR6, UR7, URZ, 0x1f ;  /* 0x0000000706067291 */ /* 0x000fc8000f8ff83f */
[----:B------:R-:W-:-:S04]  /*50c0*/  USHF.R.U32.HI UR6, URZ, 0x2, UR6 ;  /* 0x000000023f067899 */ /* 0x000fc80008011606 */
[----:B------:R-:W-:-:S04]  /*50d0*/  UIMAD UR6, UR6, -0x7, UR8 ;  /* 0xfffffff9060678a4 */ /* 0x000fc8000f8e0208 */
[----:B------:R-:W-:-:S04]  /*50e0*/  ULEA UR6, UR6, UR14, 0x3 ;  /* 0x0000000e06067291 */ /* 0x000fc8000f8e183f */
[----:B------:R-:W-:-:S04]  /*50f0*/  UIADD3 UR6, UR6, 0x38, URZ ;  /* 0x0000003806067890 */ /* 0x000fc8000fffe03f */
[----:B------:R-:W-:-:S09]  /*5100*/  UPRMT UR6, URZ, 0x654, UR6 ;  /* 0x000006543f067896 */ /* 0x000fd20008000006 */
[----:B------:R-:W-:Y:S01]  /*5110*/  SYNCS.ARRIVE.TRANS64.RED.A1T0 RZ, [UR6], RZ ;  /* 0x000000ffffff79a7 */ /* 0x000fe20008100406 */
[----:B------:R-:W-:Y:S05]  /*5120*/  @P0 BRA `(.L_x_29) ;  /* 0x0000000000040947 */ /* 0x000fea0003800000 */
[----:B------:R-:W-:Y:S01]  /*5130*/  BPT.TRAP 0x1 ;  /* 0x000000040000795c */ /* 0x000fe20000300000 */
.L_x_29:
[----:B------:R3:W-:Y:S01]  /*5140*/  STL [R1+0x88], R3 ;  /* 0x0000880301007387 */ /* 0x0007e20000100800 */
[----:B------:R-:W4:Y:S01]  /*5150*/  LDC R28, c[0x0][0x288] ;  /* 0x0000a200ff1c7b82 */ /* 0x000f220000000800 */
[----:B------:R-:W-:Y:S02]  /*5160*/  UIADD3 UR8, UR12, UR5, URZ ;  /* 0x000000050c087290 */ /* 0x000fe4000fffe03f */
[----:B------:R0:W-:Y:S01]  /*5170*/  STL [R1+0x84], R2 ;  /* 0x0000840201007387 */ /* 0x0001e20000100800 */
[----:B------:R-:W-:Y:S01]  /*5180*/  USHF.R.S32.HI UR9, URZ, 0x1f, UR24 ;  /* 0x0000001f3f097899 */ /* 0x000fe20008011418 */
[----:B------:R-:W-:Y:S01]  /*5190*/  ULDC UR11, c[0x0][0x284] ;  /* 0x0000a100000b7ab9 */ /* 0x000fe20000000800 */
[----:B------:R-:W-:Y:S01]  /*51a0*/  UISETP.GE.U32.AND UP1, UPT, UR12, 0x7, UPT ;  /* 0x000000070c00788c */ /* 0x000fe2000bf26070 */
[----:B---3--:R-:W3:Y:S01]  /*51b0*/  S2R R3, SR_TID.X ;  /* 0x0000000000037919 */ /* 0x008ee20000002100 */
[----:B------:R-:W-:Y:S01]  /*51c0*/  ULDC.64 UR14, c[0x0][0x5d0] ;  /* 0x00017400000e7ab9 */ /* 0x000fe20000000a00 */
[----:B0-----:R-:W2:Y:S04]  /*51d0*/  LDL.LU R2, [R1+0x78] ;  /* 0x0000780001027983 */ /* 0x001ea80000300800 */
[----:B-----5:R0:W-:Y:S04]  /*51e0*/  STL [R1+0x80], R0 ;  /* 0x0000800001007387 */ /* 0x0201e80000100800 */
[----:B0-----:R-:W4:Y:S01]  /*51f0*/  LDL.LU R0, [R1+0x7c] ;  /* 0x00007c0001007983 */ /* 0x001f220000300800 */
[----:B------:R-:W-:-:S02]  /*5200*/  UISETP.GT.U32.AND UP0, UPT, UR8, 0x6, UPT ;  /* 0x000000060800788c */ /* 0x000fc4000bf04070 */
[----:B------:R-:W-:Y:S01]  /*5210*/  UIMAD.WIDE.U32 UR6, UR8, 0x24924925, URZ ;  /* 0x24924925080678a5 */ /* 0x000fe2000f8e003f */
[--C-:B---3--:R-:W-:Y:S02]  /*5220*/  SHF.R.U32.HI R24, RZ, 0x7, R3.reuse ;  /* 0x00000007ff187819 */ /* 0x108fe40000011603 */
[----:B------:R-:W-:Y:S02]  /*5230*/  SHF.R.U32.HI R25, RZ, 0x2, R3 ;  /* 0x00000002ff197819 */ /* 0x000fe40000011603 */
[----:B------:R-:W-:Y:S01]  /*5240*/  LOP3.LUT R26, R3, 0x60, RZ, 0xc0, !PT ;  /* 0x00000060031a7812 */ /* 0x000fe200078ec0ff */
[----:B--2---:R-:W-:Y:S01]  /*5250*/  IMAD.SHL.U32 R35, R2, 0x100, RZ ;  /* 0x0000010002237824 */ /* 0x004fe200078e00ff */
[----:B------:R-:W-:Y:S01]  /*5260*/  LOP3.LUT R24, R24, 0x1, RZ, 0xc0, !PT ;  /* 0x0000000118187812 */ /* 0x000fe200078ec0ff */
[----:B----4-:R-:W-:Y:S01]  /*5270*/  IMAD.WIDE R32, R0, 0x80, RZ ;  /* 0x0000008000207825 */ /* 0x010fe200078e02ff */
[----:B------:R-:W-:Y:S01]  /*5280*/  LOP3.LUT R25, R25, 0x7, RZ, 0xc0, !PT ;  /* 0x0000000719197812 */ /* 0x000fe200078ec0ff */
[----:B------:R-:W-:Y:S01]  /*5290*/  UISETP.LT.U32.AND UP0, UPT, UR12, 0x7, UP0 ;  /* 0x000000070c00788c */ /* 0x000fe20008701070 */
[----:B------:R-:W-:Y:S01]  /*52a0*/  SHF.R.U32.HI R26, RZ, 0x1, R26 ;  /* 0x00000001ff1a7819 */ /* 0x000fe2000001161a */
[----:B------:R-:W-:Y:S01]  /*52b0*/  IMAD.SHL.U32 R30, R24, 0x40, RZ ;  /* 0x00000040181e7824 */ /* 0x000fe200078e00ff */
[----:B------:R-:W-:-:S02]  /*52c0*/  UIADD3 UR5, UR8, -UR7, URZ ;  /* 0x8000000708057290 */ /* 0x000fc4000fffe03f */
[--C-:B------:R-:W-:Y:S01]  /*52d0*/  IADD3 R29, RZ, -R26, -R25.reuse ;  /* 0x8000001aff1d7210 */ /* 0x100fe20007ffe819 */
[----:B------:R-:W-:Y:S01]  /*52e0*/  UIMAD UR6, UR9, UR14, URZ ;  /* 0x0000000e090672a4 */ /* 0x000fe2000f8e023f */
[----:B------:R-:W-:Y:S01]  /*52f0*/  LOP3.LUT R27, R30, 0x40, R25, 0xe2, !PT ;  /* 0x000000401e1b7812 */ /* 0x000fe200078ee219 */
[C---:B------:R-:W-:Y:S02]  /*5300*/  IMAD.SHL.U32 R25, R3.reuse, 0x2, RZ ;  /* 0x0000000203197824 */ /* 0x040fe400078e00ff */
[----:B------:R-:W-:Y:S01]  /*5310*/  IMAD R29, R24, -0x40, R29 ;  /* 0xffffffc0181d7824 */ /* 0x000fe200078e021d */
[----:B------:R-:W-:Y:S02]  /*5320*/  LOP3.LUT R24, R3, 0x3, RZ, 0xc0, !PT ;  /* 0x0000000303187812 */ /* 0x000fe400078ec0ff */
[----:B------:R-:W-:Y:S01]  /*5330*/  LOP3.LUT R25, R25, 0x6, RZ, 0xc0, !PT ;  /* 0x0000000619197812 */ /* 0x000fe200078ec0ff */
[----:B------:R0:W5:Y:S01]  /*5340*/  LDL.LU R3, [R1+0x88] ;  /* 0x0000880001037983 */ /* 0x0001620000300800 */
[----:B------:R-:W-:Y:S01]  /*5350*/  ISETP.GE.AND P0, PT, R35, R28, PT ;  /* 0x0000001c2300720c */ /* 0x000fe20003f06270 */
[----:B------:R-:W-:Y:S01]  /*5360*/  IMAD R34, R24, -0x2, R28 ;  /* 0xfffffffe18227824 */ /* 0x000fe200078e021c */
[----:B------:R-:W-:Y:S01]  /*5370*/  PRMT R30, R25, 0x6540, R2 ;  /* 0x00006540191e7816 */ /* 0x000fe20000000002 */
[----:B------:R-:W-:Y:S01]  /*5380*/  IMAD.SHL.U32 R28, R0, 0x80, RZ ;  /* 0x00000080001c7824 */ /* 0x000fe200078e00ff */
[----:B------:R0:W5:Y:S01]  /*5390*/  LDL.LU R2, [R1+0x84] ;  /* 0x0000840001027983 */ /* 0x0001620000300800 */
[----:B------:R-:W-:Y:S01]  /*53a0*/  USEL UR10, URZ, 0x1, !UP0 ;  /* 0x000000013f0a7887 */ /* 0x000fe2000c000000 */
[----:B------:R-:W-:Y:S01]  /*53b0*/  SHF.R.S32.HI R31, RZ, 0x1f, R30 ;  /* 0x0000001fff1f7819 */ /* 0x000fe2000001141e */
[----:B------:R-:W-:Y:S01]  /*53c0*/  ULEA.HI UR5, UR5, UR7, URZ, 0x1f ;  /* 0x0000000705057291 */ /* 0x000fe2000f8ff83f */
[----:B------:R0:W5:Y:S01]  /*53d0*/  LDL.LU R0, [R1+0x80] ;  /* 0x0000800001007983 */ /* 0x0001620000300800 */
[----:B------:R-:W-:Y:S01]  /*53e0*/  ISETP.GE.OR P0, PT, R28, UR11, P0 ;  /* 0x0000000b1c007c0c */ /* 0x000fe20008706670 */
[----:B------:R-:W-:Y:S01]  /*53f0*/  IMAD.U32 R25, RZ, RZ, UR14 ;  /* 0x0000000eff197e24 */ /* 0x000fe2000f8e00ff */
[----:B------:R-:W-:-:S02]  /*5400*/  UIMAD UR6, UR24, UR15, UR6 ;  /* 0x0000000f180672a4 */ /* 0x000fc4000f8e0206 */
[----:B------:R-:W-:Y:S01]  /*5410*/  ULOP3.LUT UR4, UR4, UR10, URZ, 0x3c, !UPT ;  /* 0x0000000a04047292 */ /* 0x000fe2000f8e3c3f */
[----:B------:R-:W-:Y:S01]  /*5420*/  IMAD.WIDE.U32 R24, R25, UR24, R30 ;  /* 0x0000001819187c25 */ /* 0x000fe2000f8e001e */
[----:B------:R-:W-:Y:S01]  /*5430*/  USHF.R.U32.HI UR5, URZ, 0x2, UR5 ;  /* 0x000000023f057899 */ /* 0x000fe20008011605 */
[----:B------:R-:W-:Y:S02]  /*5440*/  IADD3 R38, -R28, UR11, R29 ;  /* 0x0000000b1c267c10 */ /* 0x000fe4000fffe11d */
[----:B------:R-:W-:Y:S01]  /*5450*/  VIADD R25, R25, UR6 ;  /* 0x0000000619197c36 */ /* 0x000fe20008000000 */
[----:B------:R-:W-:Y:S02]  /*5460*/  @UP1 ULOP3.LUT UR4, UR4, 0x1, UR5, 0x78, !UPT ;  /* 0x0000000104041892 */ /* 0x000fe4000f8e7805 */
[----:B------:R-:W-:Y:S01]  /*5470*/  UIMAD UR5, UR5, -0x7, UR8 ;  /* 0xfffffff9050578a4 */ /* 0x000fe2000f8e0208 */
[----:B------:R-:W-:Y:S01]  /*5480*/  IMAD.IADD R35, R34, 0x1, -R35 ;  /* 0x0000000122237824 */ /* 0x000fe200078e0a23 */
[----:B------:R-:W-:Y:S01]  /*5490*/  LOP3.LUT R39, R32, R27, R26, 0xfe, !PT ;  /* 0x0000001b20277212 */ /* 0x000fe200078efe1a */
[----:B------:R-:W-:Y:S01]  /*54a0*/  IMAD.MOV.U32 R34, RZ, RZ, -0x1 ;  /* 0xffffffffff227424 */ /* 0x000fe200078e00ff */
[----:B0-----:R-:W-:Y:S08]  /*54b0*/  @P0 BRA `(.L_x_31) ;  /* 0x0000008c00880947 */ /* 0x001ff00003800000 */
[----:B------:R-:W0:Y:S01]  /*54c0*/  LDC.64 R28, c[0x0][0x5c8] ;  /* 0x00017200ff1c7b82 */ /* 0x000e220000000a00 */
[----:B------:R-:W-:Y:S01]  /*54d0*/  ULDC.64 UR6, c[0x0][0x5c0] ;  /* 0x0001700000067ab9 */ /* 0x000fe20000000a00 */
[----:B------:R-:W-:Y:S01]  /*54e0*/  BSSY B0, `(.L_x_31) ;  /* 0x00008df000007945 */ /* 0x000fe20003800000 */
[-C--:B0-----:R-:W-:Y:S02]  /*54f0*/  IMAD R26, R33, R28.reuse, RZ ;  /* 0x0000001c211a7224 */ /* 0x081fe400078e02ff */
[----:B------:R-:W-:-:S04]  /*5500*/  IMAD.WIDE.U32 R24, R39, R28, R24 ;  /* 0x0000001c27187225 */ /* 0x000fc800078e0018 */
[----:B------:R-:W-:Y:S01]  /*5510*/  IMAD R27, R39, R29, R26 ;  /* 0x0000001d271b7224 */ /* 0x000fe200078e021a */
[----:B------:R-:W-:Y:S02]  /*5520*/  LEA R26, P0, R28, R24, 0x3 ;  /* 0x000000181c1a7211 */ /* 0x000fe400078018ff */
[----:B------:R-:W-:Y:S01]  /*5530*/  IADD3 R24, P1, R24, UR6, RZ ;  /* 0x0000000618187c10 */ /* 0x000fe2000ff3e0ff */
[----:B------:R-:W-:Y:S01]  /*5540*/  IMAD.IADD R27, R25, 0x1, R27 ;  /* 0x00000001191b7824 */ /* 0x000fe200078e021b */
[----:B------:R-:W-:-:S04]  /*5550*/  IADD3 R26, P3, R26, UR6, RZ ;  /* 0x000000061a1a7c10 */ /* 0x000fc8000ff7e0ff */
[----:B------:R-:W-:Y:S02]  /*5560*/  LEA.HI.X R28, R28, R27, R29, 0x3, P0 ;  /* 0x0000001b1c1c7211 */ /* 0x000fe400000f1c1d */
[----:B------:R-:W-:Y:S02]  /*5570*/  FSETP.NEU.AND P0, PT, RZ, UR23, PT ;  /* 0x00000017ff007c0b */ /* 0x000fe4000bf0d000 */
[----:B------:R-:W-:Y:S02]  /*5580*/  IADD3.X R25, R27, UR7, RZ, P1, !PT ;  /* 0x000000071b197c10 */ /* 0x000fe40008ffe4ff */
[----:B------:R-:W-:-:S09]  /*5590*/  IADD3.X R27, R28, UR7, RZ, P3, !PT ;  /* 0x000000071c1b7c10 */ /* 0x000fd20009ffe4ff */
[----:B------:R-:W-:Y:S05]  /*55a0*/  @!P0 BRA `(.L_x_32) ;  /* 0x0000006800d08947 */ /* 0x000fea0003800000 */
[----:B------:R-:W-:Y:S01]  /*55b0*/  ULDC.64 UR10, c[0x0][0x5b8] ;  /* 0x00016e00000a7ab9 */ /* 0x000fe20000000a00 */
[----:B------:R-:W-:Y:S01]  /*55c0*/  ISETP.GE.AND P0, PT, R38, 0x1, PT ;  /* 0x000000012600780c */ /* 0x000fe20003f06270 */
[----:B------:R-:W-:Y:S02]  /*55d0*/  UIMAD UR6, UR9, UR10, URZ ;  /* 0x0000000a090672a4 */ /* 0x000fe4000f8e023f */
[----:B------:R-:W-:Y:S01]  /*55e0*/  IMAD.U32 R29, RZ, RZ, UR10 ;  /* 0x0000000aff1d7e24 */ /* 0x000fe2000f8e00ff */
[----:B------:R-:W-:Y:S01]  /*55f0*/  BSSY B1, `(.L_x_33) ;  /* 0x000000f000017945 */ /* 0x000fe20003800000 */
[----:B------:R-:W-:Y:S01]  /*5600*/  ISETP.LT.OR P4, PT, R35, 0x1, !P0 ;  /* 0x000000012300780c */ /* 0x000fe20004781670 */
[----:B------:R-:W-:Y:S02]  /*5610*/  UIMAD UR6, UR24, UR11, UR6 ;  /* 0x0000000b180672a4 */ /* 0x000fe4000f8e0206 */
[----:B------:R-:W-:Y:S01]  /*5620*/  IMAD.WIDE.U32 R30, R29, UR24, R30 ;  /* 0x000000181d1e7c25 */ /* 0x000fe2000f8e001e */
[----:B------:R-:W-:-:S03]  /*5630*/  ULDC.64 UR8, c[0x0][0x5a8] ;  /* 0x00016a0000087ab9 */ /* 0x000fc60000000a00 */
[----:B------:R-:W-:Y:S01]  /*5640*/  VIADD R31, R31, UR6 ;  /* 0x000000061f1f7c36 */ /* 0x000fe20008000000 */
[----:B------:R-:W-:Y:S02]  /*5650*/  ULDC.64 UR6, c[0x0][0x5b0] ;  /* 0x00016c0000067ab9 */ /* 0x000fe40000000a00 */
[----:B------:R-:W-:Y:S02]  /*5660*/  IMAD R36, R33, UR6, RZ ;  /* 0x0000000621247c24 */ /* 0x000fe4000f8e02ff */
[----:B------:R-:W-:-:S04]  /*5670*/  IMAD.WIDE.U32 R28, R39, UR6, R30 ;  /* 0x00000006271c7c25 */ /* 0x000fc8000f8e001e */
[--C-:B------:R-:W-:Y:S01]  /*5680*/  IMAD R37, R39, UR7, R36.reuse ;  /* 0x0000000727257c24 */ /* 0x100fe2000f8e0224 */
[----:B------:R-:W-:Y:S02]  /*5690*/  IADD3 R28, P1, R28, UR8, RZ ;  /* 0x000000081c1c7c10 */ /* 0x000fe4000ff3e0ff */
[----:B------:R-:W-:Y:S02]  /*56a0*/  PRMT R36, RZ, 0x7610, R36 ;  /* 0x00007610ff247816 */ /* 0x000fe40000000024 */
[----:B------:R-:W-:Y:S01]  /*56b0*/  IADD3.X R29, R29, UR9, R37, P1, !PT ;  /* 0x000000091d1d7c10 */ /* 0x000fe20008ffe425 */
[----:B------:R-:W-:Y:S08]  /*56c0*/  @P4 BRA `(.L_x_34) ;  /* 0x0000000000044947 */ /* 0x000ff00003800000 */
[----:B------:R0:W5:Y:S02]  /*56d0*/  LDG.E.U8 R36, desc[UR20][R28.64] ;  /* 0x000000141c247981 */ /* 0x000164000c1e1100 */
.L_x_34:
[----:B------:R-:W-:Y:S05]  /*56e0*/  BSYNC B1 ;  /* 0x0000000000017941 */ /* 0x000fea0003800000 */
.L_x_33:
[----:B-----5:R-:W-:Y:S01]  /*56f0*/  LOP3.LUT R36, R36, 0xff, RZ, 0xc0, !PT ;  /* 0x000000ff24247812 */ /* 0x020fe200078ec0ff */
[----:B------:R-:W-:Y:S01]  /*5700*/  BSSY B1, `(.L_x_35) ;  /* 0x000000b000017945 */ /* 0x000fe20003800000 */
[----:B------:R-:W-:Y:S02]  /*5710*/  ISETP.LT.OR P3, PT, R35, 0x2, !P0 ;  /* 0x000000022300780c */ /* 0x000fe40004761670 */
[----:B------:R-:W-:-:S05]  /*5720*/  F2FP.F16.E4M3.UNPACK_B R36, R36 ;  /* 0x00000024ff24723e */ /* 0x000fca00020006ff */
[----:B------:R-:W-:-:S05]  /*5730*/  HADD2.F32 R36, -RZ, R36.H0_H0 ;  /* 0x20000024ff247230 */ /* 0x000fca0000004100 */
[----:B------:R-:W-:Y:S01]  /*5740*/  FMUL R37, R36, UR23 ;  /* 0x0000001724257c20 */ /* 0x000fe20008400000 */
[----:B------:R-:W-:-:S03]  /*5750*/  PRMT R36, RZ, 0x7610, R36 ;  /* 0x00007610ff247816 */ /* 0x000fc60000000024 */
[----:B------:R-:W-:-:S05]  /*5760*/  FFMA R37, R228, UR22, R37 ;  /* 0x00000016e4257c23 */ /* 0x000fca0008000025 */
[----:B------:R-:W-:-:S05]  /*5770*/  F2FP.SATFINITE.E4M3.F32.PACK_AB_MERGE_C R37, RZ, R37, RZ ;  /* 0x00000025ff25723e */ /* 0x000fca00048070ff */
[----:B------:R2:W-:Y:S01]  /*5780*/  @!P4 STG.E.U8 desc[UR20][R24.64], R37 ;  /* 0x000000251800c986 */ /* 0x0005e2000c101114 */
[----:B------:R-:W-:Y:S05]  /*5790*/  @P3 BRA `(.L_x_36) ;  /* 0x0000000000043947 */ /* 0x000fea0003800000 */
[----:B------:R3:W5:Y:S02]  /*57a0*/  LDG.E.U8 R36, desc[UR20][R28.64+0x1] ;  /* 0x000001141c247981 */ /* 0x000764000c1e1100 */
.L_x_36:
[----:B------:R-:W-:Y:S05]  /*57b0*/  BSYNC B1 ;  /* 0x0000000000017941 */ /* 0x000fea0003800000 */
.L_x_35:
[----:B-----5:R-:W-:Y:S01]  /*57c0*/  LOP3.LUT R36, R36, 0xff, RZ, 0xc0, !PT ;  /* 0x000000ff24247812 */ /* 0x020fe200078ec0ff */
[----:B------:R-:W-:Y:S01]  /*57d0*/  BSSY B1, `(.L_x_37) ;  /* 0x0000013000017945 */ /* 0x000fe20003800000 */
[----:B--2---:R-:W-:Y:S02]  /*57e0*/  IADD3 R37, P1, R39, 0x8, RZ ;  /* 0x0000000827257810 */ /* 0x004fe40007f3e0ff */
[----:B------:R-:W-:-:S03]  /*57f0*/  F2FP.F16.E4M3.UNPACK_B R36, R36 ;  /* 0x00000024ff24723e */ /* 0x000fc600020006ff */
[----:B------:R-:W-:Y:S01]  /*5800*/  IMAD.X R32, RZ, RZ, R33, P1 ;  /* 0x000000ffff207224 */ /* 0x000fe200008e0621 */
[----:B------:R-:W-:Y:S01]  /*5810*/  ISETP.GE.AND P1, PT, R38, 0x9, PT ;  /* 0x000000092600780c */ /* 0x000fe20003f26270 */
[----:B------:R-:W-:Y:S02]  /*5820*/  HADD2.F32 R36, -RZ, R36.H0_H0 ;  /* 0x20000024ff247230 */ /* 0x000fe40000004100 */
[----:B------:R-:W-:Y:S01]  /*5830*/  IMAD R32, R32, UR6, RZ ;  /* 0x0000000620207c24 */ /* 0x000fe2000f8e02ff */
[----:B------:R-:W-:Y:S01]  /*5840*/  ISETP.LT.OR P5, PT, R35, 0x1, !P1 ;  /* 0x000000012300780c */ /* 0x000fe20004fa1670 */
[----:B------:R-:W-:-:S04]  /*5850*/  IMAD.WIDE.U32 R30, R37, UR6, R30 ;  /* 0x00000006251e7c25 */ /* 0x000fc8000f8e001e */
[----:B------:R-:W-:Y:S01]  /*5860*/  FMUL R36, R36, UR23 ;  /* 0x0000001724247c20 */ /* 0x000fe20008400000 */
[----:B------:R-:W-:-:S03]  /*5870*/  IMAD R37, R37, UR7, R32 ;  /* 0x0000000725257c24 */ /* 0x000fc6000f8e0220 */
[----:B------:R-:W-:Y:S01]  /*5880*/  FFMA R36, R227, UR22, R36 ;  /* 0x00000016e3247c23 */ /* 0x000fe20008000024 */
[----:B------:R-:W-:Y:S02]  /*5890*/  IADD3 R30, P4, R30, UR8, RZ ;  /* 0x000000081e1e7c10 */ /* 0x000fe4000ff9e0ff */
[----:B------:R-:W-:Y:S02]  /*58a0*/  PRMT R32, RZ, 0x7610, R32 ;  /* 0x00007610ff207816 */ /* 0x000fe40000000020 */
[----:B------:R-:W-:Y:S02]  /*58b0*/  F2FP.SATFINITE.E4M3.F32.PACK_AB_MERGE_C R33, RZ, R36, RZ ;  /* 0x00000024ff21723e */ /* 0x000fe400048070ff */
[----:B------:R-:W-:-:S03]  /*58c0*/  IADD3.X R31, R31, UR9, R37, P4, !PT ;  /* 0x000000091f1f7c10 */ /* 0x000fc6000a7fe425 */
[----:B------:R2:W-:Y:S01]  /*58d0*/  @!P3 STG.E.U8 desc[UR20][R24.64+0x1], R33 ;  /* 0x000001211800b986 */ /* 0x0005e2000c101114 */
[----:B------:R-:W-:Y:S05]  /*58e0*/  @P5 BRA `(.L_x_38) ;  /* 0x0000000000045947 */ /* 0x000fea0003800000 */
[----:B------:R4:W5:Y:S02]  /*58f0*/  LDG.E.U8 R32, desc[UR20][R30.64] ;  /* 0x000000141e207981 */ /* 0x000964000c1e1100 */
.L_x_38:
[----:B------:R-:W-:Y:S05]  /*5900*/  BSYNC B1 ;  /* 0x0000000000017941 */ /* 0x000fea0003800000 */
.L_x_37:
[----:B-----5:R-:W-:Y:S01]  /*5910*/  LOP3.LUT R32, R32, 0xff, RZ, 0xc0, !PT ;  /* 0x000000ff20207812 */ /* 0x020fe200078ec0ff */
[----:B------:R-:W-:Y:S01]  /*5920*/  BSSY B1, `(.L_x_39) ;  /* 0x000000b000017945 */ /* 0x000fe20003800000 */
[----:B------:R-:W-:Y:S02]  /*5930*/  ISETP.LT.OR P3, PT, R35, 0x2, !P1 ;  /* 0x000000022300780c */ /* 0x000fe40004f61670 */
[----:B------:R-:W-:-:S05]  /*5940*/  F2FP.F16.E4M3.UNPACK_B R32, R32 ;  /* 0x00000020ff20723e */ /* 0x000fca00020006ff */
[----:B------:R-:W-:-:S05]  /*5950*/  HADD2.F32 R32, -RZ, R32.H0_H0 ;  /* 0x20000020ff207230 */ /* 0x000fca0000004100 */
[----:B--2---:R-:W-:Y:S01]  /*5960*/  FMUL R33, R32, UR23 ;  /* 0x0000001720217c20 */ /* 0x004fe20008400000 */
[----:B------:R-:W-:-:S03]  /*5970*/  PRMT R32, RZ, 0x7610, R32 ;  /* 0x00007610ff207816 */ /* 0x000fc60000000020 */
[----:B------:R-:W-:-:S05]  /*5980*/  FFMA R33, R226, UR22, R33 ;  /* 0x00000016e2217c23 */ /* 0x000fca0008000021 */
[----:B------:R-:W-:-:S05]  /*5990*/  F2FP.SATFINITE.E4M3.F32.PACK_AB_MERGE_C R33, RZ, R33, RZ ;  /* 0x00000021ff21723e */ /* 0x000fca00048070ff */
[----:B------:R2:W-:Y:S01]  /*59a0*/  @!P5 STG.E.U8 desc[UR20][R26.64], R33 ;  /* 0x000000211a00d986 */ /* 0x0005e2000c101114 */
[----:B------:R-:W-:Y:S05]  /*59b0*/  @P3 BRA `(.L_x_40) ;  /* 0x0000000000043947 */ /* 0x000fea0003800000 */
[----:B------:R0:W5:Y:S02]  /*59c0*/  LDG.E.U8 R32, desc[UR20][R30.64+0x1] ;  /* 0x000001141e207981 */ /* 0x000164000c1e1100 */
.L_x_40:
[----:B------:R-:W-:Y:S05]  /*59d0*/  BSYNC B1 ;  /* 0x0000000000017941 */ /* 0x000fea0003800000 */
.L_x_39:
[----:B-----5:R-:W-:Y:S01]  /*59e0*/  LOP3.LUT R32, R32, 0xff, RZ, 0xc0, !PT ;  /* 0x000000ff20207812 */ /* 0x020fe200078ec0ff */
[----:B------:R-:W-:Y:S01]  /*59f0*/  BSSY B1, `(.L_x_41) ;  /* 0x000000b000017945 */ /* 0x000fe20003800000 */
[----:B------:R-:W-:Y:S02]  /*5a00*/  ISETP.LT.OR P4, PT, R35, 0x9, !P0 ;  /* 0x000000092300780c */ /* 0x000fe40004781670 */
[----:B------:R-:W-:-:S05]  /*5a10*/  F2FP.F16.E4M3.UNPACK_B R32, R32 ;  /* 0x00000020ff20723e */ /* 0x000fca00020006ff */
[----:B------:R-:W-:-:S05]  /*5a20*/  HADD2.F32 R32, -RZ, R32.H0_H0 ;  /* 0x20000020ff207230 */ /* 0x000fca0000004100 */
[----:B------:R-:W-:-:S04]  /*5a30*/  FMUL R32, R32, UR23 ;  /* 0x0000001720207c20 */ /* 0x000fc80008400000 */
[----:B------:R-:W-:-:S05]  /*5a40*/  FFMA R32, R225, UR22, R32 ;  /* 0x00000016e1207c23 */ /* 0x000fca0008000020 */
[----:B--2---:R-:W-:Y:S02]  /*5a50*/  F2FP.SATFINITE.E4M3.F32.PACK_AB_MERGE_C R33, RZ, R32, RZ ;  /* 0x00000020ff21723e */ /* 0x004fe400048070ff */
[----:B------:R-:W-:-:S03]  /*5a60*/  PRMT R32, RZ, 0x7610, R32 ;  /* 0x00007610ff207816 */ /* 0x000fc60000000020 */
[----:B------:R2:W-:Y:S01]  /*5a70*/  @!P3 STG.E.U8 desc[UR20][R26.64+0x1], R33 ;  /* 0x000001211a00b986 */ /* 0x0005e2000c101114 */
[----:B------:R-:W-:Y:S05]  /*5a80*/  @P4 BRA `(.L_x_42) ;  /* 0x0000000000044947 */ /* 0x000fea0003800000 */
[----:B------:R0:W5:Y:S02]  /*5a90*/  LDG.E.U8 R32, desc[UR20][R28.64+0x8] ;  /* 0x000008141c207981 */ /* 0x000164000c1e1100 */
.L_x_42:
[----:B------:R-:W-:Y:S05]  /*5aa0*/  BSYNC B1 ;  /* 0x0000000000017941 */ /* 0x000fea0003800000 */
.L_x_41:
        /* <DEDUP_REMOVED lines=12> */
.L_x_44:
[----:B------:R-:W-:Y:S05]  /*5b70*/  BSYNC B1 ;  /* 0x0000000000017941 */ /* 0x000fea0003800000 */
.L_x_43:
        /* <DEDUP_REMOVED lines=12> */
.L_x_46:
[----:B------:R-:W-:Y:S05]  /*5c40*/  BSYNC B1 ;  /* 0x0000000000017941 */ /* 0x000fea0003800000 */
.L_x_45:
        /* <DEDUP_REMOVED lines=12> */
.L_x_48:
[----:B------:R-:W-:Y:S05]  /*5d10*/  BSYNC B1 ;  /* 0x0000000000017941 */ /* 0x000fea0003800000 */
.L_x_47:
        /* <DEDUP_REMOVED lines=12> */
.L_x_50:
[----:B------:R-:W-:Y:S05]  /*5de0*/  BSYNC B1 ;  /* 0x0000000000017941 */ /* 0x000fea0003800000 */
.L_x_49:
        /* <DEDUP_REMOVED lines=12> */
.L_x_52:
[----:B------:R-:W-:Y:S05]  /*5eb0*/  BSYNC B1 ;  /* 0x0000000000017941 */ /* 0x000fea0003800000 */
.L_x_51:
        /* <DEDUP_REMOVED lines=12> */
.L_x_54:
[----:B------:R-:W-:Y:S05]  /*5f80*/  BSYNC B1 ;  /* 0x0000000000017941 */ /* 0x000fea0003800000 */
.L_x_53:
        /* <DEDUP_REMOVED lines=12> */
.L_x_56:
[----:B------:R-:W-:Y:S05]  /*6050*/  BSYNC B1 ;  /* 0x0000000000017941 */ /* 0x000fea0003800000 */
.L_x_55:
        /* <DEDUP_REMOVED lines=12> */
.L_x_58:
[----:B------:R-:W-:Y:S05]  /*6120*/  BSYNC B1 ;  /* 0x0000000000017941 */ /* 0x000fea0003800000 */
.L_x_57:
        /* <DEDUP_REMOVED lines=12> */
.L_x_60:
[----:B------:R-:W-:Y:S05]  /*61f0*/  BSYNC B1 ;  /* 0x0000000000017941 */ /* 0x000fea0003800000 */
.L_x_59:
        /* <DEDUP_REMOVED lines=12> */
.L_x_62:
[----:B------:R-:W-:Y:S05]  /*62c0*/  BSYNC B1 ;  /* 0x0000000000017941 */ /* 0x000fea0003800000 */
.L_x_61:
        /* <DEDUP_REMOVED lines=12> */
.L_x_64:
[----:B------:R-:W-:Y:S05]  /*6390*/  BSYNC B1 ;  /* 0x0000000000017941 */ /* 0x000fea0003800000 */
.L_x_63:
        /* <DEDUP_REMOVED lines=12> */
.L_x_66:
[----:B------:R-:W-:Y:S05]  /*6460*/  BSYNC B1 ;  /* 0x0000000000017941 */ /* 0x000fea0003800000 */
.L_x_65:
        /* <DEDUP_REMOVED lines=12> */
.L_x_68:
[----:B------:R-:W-:Y:S05]  /*6530*/  BSYNC B1 ;  /* 0x0000000000017941 */ /* 0x000fea0003800000 */
.L_x_67:
        /* <DEDUP_REMOVED lines=12> */
.L_x_70:
[----:B------:R-:W-:Y:S05]  /*6600*/  BSYNC B1 ;  /* 0x0000000000017941 */ /* 0x000fea0003800000 */
.L_x_69:
        /* <DEDUP_REMOVED lines=12> */
.L_x_72:
[----:B------:R-:W-:Y:S05]  /*66d0*/  BSYNC B1 ;  /* 0x0000000000017941 */ /* 0x000fea0003800000 */
.L_x_71:
        /* <DEDUP_REMOVED lines=12> */
.L_x_74:
[----:B------:R-:W-:Y:S05]  /*67a0*/  BSYNC B1 ;  /* 0x0000000000017941 */ /* 0x000fea0003800000 */
.L_x_73:
        /* <DEDUP_REMOVED lines=12> */
.L_x_76:
[----:B------:R-:W-:Y:S05]  /*6870*/  BSYNC B1 ;  /* 0x0000000000017941 */ /* 0x000fea0003800000 */
.L_x_75:
        /* <DEDUP_REMOVED lines=12> */
.L_x_78:
[----:B------:R-:W-:Y:S05]  /*6940*/  BSYNC B1 ;  /* 0x0000000000017941 */ /* 0x000fea0003800000 */
.L_x_77:
        /* <DEDUP_REMOVED lines=12> */
.L_x_80:
[----:B------:R-:W-:Y:S05]  /*6a10*/  BSYNC B1 ;  /* 0x0000000000017941 */ /* 0x000fea0003800000 */
.L_x_79:
        /* <DEDUP_REMOVED lines=12> */
.L_x_82:
[----:B------:R-:W-:Y:S05]  /*6ae0*/  BSYNC B1 ;  /* 0x0000000000017941 */ /* 0x000fea0003800000 */
.L_x_81:
        /* <DEDUP_REMOVED lines=12> */
.L_x_84:
[----:B------:R-:W-:Y:S05]  /*6bb0*/  BSYNC B1 ;  /* 0x0000000000017941 */ /* 0x000fea0003800000 */
.L_x_83:
        /* <DEDUP_REMOVED lines=12> */
.L_x_86:
[----:B------:R-:W-:Y:S05]  /*6c80*/  BSYNC B1 ;  /* 0x0000000000017941 */ /* 0x000fea0003800000 */
.L_x_85:
        /* <DEDUP_REMOVED lines=12> */
.L_x_88:
[----:B------:R-:W-:Y:S05]  /*6d50*/  BSYNC B1 ;  /* 0x0000000000017941 */ /* 0x000fea0003800000 */
.L_x_87:
        /* <DEDUP_REMOVED lines=12> */
.L_x_90:
[----:B------:R-:W-:Y:S05]  /*6e20*/  BSYNC B1 ;  /* 0x0000000000017941 */ /* 0x000fea0003800000 */
.L_x_89:
        /* <DEDUP_REMOVED lines=12> */
.L_x_92:
[----:B------:R-:W-:Y:S05]  /*6ef0*/  BSYNC B1 ;  /* 0x0000000000017941 */ /* 0x000fea0003800000 */
.L_x_91:
        /* <DEDUP_REMOVED lines=12> */
.L_x_94:
[----:B------:R-:W-:Y:S05]  /*6fc0*/  BSYNC B1 ;  /* 0x0000000000017941 */ /* 0x000fea0003800000 */
.L_x_93:
        /* <DEDUP_REMOVED lines=12> */
.L_x_96:
[----:B------:R-:W-:Y:S05]  /*7090*/  BSYNC B1 ;  /* 0x0000000000017941 */ /* 0x000fea0003800000 */
.L_x_95:
        /* <DEDUP_REMOVED lines=12> */
.L_x_98:
[----:B------:R-:W-:Y:S05]  /*7160*/  BSYNC B1 ;  /* 0x0000000000017941 */ /* 0x000fea0003800000 */
.L_x_97:
        /* <DEDUP_REMOVED lines=12> */
.L_x_100:
[----:B------:R-:W-:Y:S05]  /*7230*/  BSYNC B1 ;  /* 0x0000000000017941 */ /* 0x000fea0003800000 */
.L_x_99:
        /* <DEDUP_REMOVED lines=12> */
.L_x_102:
[----:B------:R-:W-:Y:S05]  /*7300*/  BSYNC B1 ;  /* 0x0000000000017941 */ /* 0x000fea0003800000 */
.L_x_101:
        /* <DEDUP_REMOVED lines=12> */
.L_x_104:
[----:B------:R-:W-:Y:S05]  /*73d0*/  BSYNC B1 ;  /* 0x0000000000017941 */ /* 0x000fea0003800000 */
.L_x_103:
        /* <DEDUP_REMOVED lines=12> */
.L_x_106:
[----:B------:R-:W-:Y:S05]  /*74a0*/  BSYNC B1 ;  /* 0x0000000000017941 */ /* 0x000fea0003800000 */
.L_x_105:
        /* <DEDUP_REMOVED lines=12> */
.L_x_108:
[----:B------:R-:W-:Y:S05]  /*7570*/  BSYNC B1 ;  /* 0x0000000000017941 */ /* 0x000fea0003800000 */
.L_x_107:
        /* <DEDUP_REMOVED lines=12> */
.L_x_110:
[----:B------:R-:W-:Y:S05]  /*7640*/  BSYNC B1 ;  /* 0x0000000000017941 */ /* 0x000fea0003800000 */
.L_x_109:
        /* <DEDUP_REMOVED lines=12> */
.L_x_112:
[----:B------:R-:W-:Y:S05]  /*7710*/  BSYNC B1 ;  /* 0x0000000000017941 */ /* 0x000fea0003800000 */
.L_x_111:
        /* <DEDUP_REMOVED lines=12> */
.L_x_114:
[----:B------:R-:W-:Y:S05]  /*77e0*/  BSYNC B1 ;  /* 0x0000000000017941 */ /* 0x000fea0003800000 */
.L_x_113:
        /* <DEDUP_REMOVED lines=12> */
.L_x_116:
[----:B------:R-:W-:Y:S05]  /*78b0*/  BSYNC B1 ;  /* 0x0000000000017941 */ /* 0x000fea0003800000 */
.L_x_115:
        /* <DEDUP_REMOVED lines=12> */
.L_x_118:
[----:B------:R-:W-:Y:S05]  /*7980*/  BSYNC B1 ;  /* 0x0000000000017941 */ /* 0x000fea0003800000 */
.L_x_117:
        /* <DEDUP_REMOVED lines=12> */
.L_x_120:
[----:B------:R-:W-:Y:S05]  /*7a50*/  BSYNC B1 ;  /* 0x0000000000017941 */ /* 0x000fea0003800000 */
.L_x_119:
        /* <DEDUP_REMOVED lines=12> */
.L_x_122:
[----:B------:R-:W-:Y:S05]  /*7b20*/  BSYNC B1 ;  /* 0x0000000000017941 */ /* 0x000fea0003800000 */
.L_x_121:
        /* <DEDUP_REMOVED lines=12> */
.L_x_124:
[----:B------:R-:W-:Y:S05]  /*7bf0*/  BSYNC B1 ;  /* 0x0000000000017941 */ /* 0x000fea0003800000 */
.L_x_123:
        /* <DEDUP_REMOVED lines=12> */
.L_x_126:
[----:B------:R-:W-:Y:S05]  /*7cc0*/  BSYNC B1 ;  /* 0x0000000000017941 */ /* 0x000fea0003800000 */
.L_x_125:
        /* <DEDUP_REMOVED lines=12> */
.L_x_128:
[----:B------:R-:W-:Y:S05]  /*7d90*/  BSYNC B1 ;  /* 0x0000000000017941 */ /* 0x000fea0003800000 */
.L_x_127:
        /* <DEDUP_REMOVED lines=12> */
.L_x_130:
[----:B------:R-:W-:Y:S05]  /*7e60*/  BSYNC B1 ;  /* 0x0000000000017941 */ /* 0x000fea0003800000 */
.L_x_129:
        /* <DEDUP_REMOVED lines=12> */
.L_x_132:
[----:B------:R-:W-:Y:S05]  /*7f30*/  BSYNC B1 ;  /* 0x0000000000017941 */ /* 0x000fea0003800000 */
.L_x_131:
        /* <DEDUP_REMOVED lines=12> */
.L_x_134:
[----:B------:R-:W-:Y:S05]  /*8000*/  BSYNC B1 ;  /* 0x0000000000017941 */ /* 0x000fea0003800000 */
.L_x_133:
        /* <DEDUP_REMOVED lines=12> */
.L_x_136:
[----:B------:R-:W-:Y:S05]  /*80d0*/  BSYNC B1 ;  /* 0x0000000000017941 */ /* 0x000fea0003800000 */
.L_x_135:
        /* <DEDUP_REMOVED lines=12> */
.L_x_138:
[----:B------:R-:W-:Y:S05]  /*81a0*/  BSYNC B1 ;  /* 0x0000000000017941 */ /* 0x000fea0003800000 */
.L_x_137:
        /* <DEDUP_REMOVED lines=12> */
.L_x_140:
[----:B------:R-:W-:Y:S05]  /*8270*/  BSYNC B1 ;  /* 0x0000000000017941 */ /* 0x000fea0003800000 */
.L_x_139:
        /* <DEDUP_REMOVED lines=12> */
.L_x_142:
[----:B------:R-:W-:Y:S05]  /*8340*/  BSYNC B1 ;  /* 0x0000000000017941 */ /* 0x000fea0003800000 */
.L_x_141:
        /* <DEDUP_REMOVED lines=12> */
.L_x_144:
[----:B------:R-:W-:Y:S05]  /*8410*/  BSYNC B1 ;  /* 0x0000000000017941 */ /* 0x000fea0003800000 */
.L_x_143:
        /* <DEDUP_REMOVED lines=12> */
.L_x_146:
[----:B------:R-:W-:Y:S05]  /*84e0*/  BSYNC B1 ;  /* 0x0000000000017941 */ /* 0x000fea0003800000 */
.L_x_145:
        /* <DEDUP_REMOVED lines=12> */
.L_x_148:
[----:B------:R-:W-:Y:S05]  /*85b0*/  BSYNC B1 ;  /* 0x0000000000017941 */ /* 0x000fea0003800000 */
.L_x_147:
        /* <DEDUP_REMOVED lines=12> */
.L_x_150:
[----:B------:R-:W-:Y:S05]  /*8680*/  BSYNC B1 ;  /* 0x0000000000017941 */ /* 0x000fea0003800000 */
.L_x_149:
        /* <DEDUP_REMOVED lines=12> */
.L_x_152:
[----:B------:R-:W-:Y:S05]  /*8750*/  BSYNC B1 ;  /* 0x0000000000017941 */ /* 0x000fea0003800000 */
.L_x_151:
        /* <DEDUP_REMOVED lines=12> */
.L_x_154:
[----:B------:R-:W-:Y:S05]  /*8820*/  BSYNC B1 ;  /* 0x0000000000017941 */ /* 0x000fea0003800000 */
.L_x_153:
        /* <DEDUP_REMOVED lines=12> */
.L_x_156:
[----:B------:R-:W-:Y:S05]  /*88f0*/  BSYNC B1 ;  /* 0x0000000000017941 */ /* 0x000fea0003800000 */
.L_x_155:
        /* <DEDUP_REMOVED lines=12> */
.L_x_158:
[----:B------:R-:W-:Y:S05]  /*89c0*/  BSYNC B1 ;  /* 0x0000000000017941 */ /* 0x000fea0003800000 */
.L_x_157:
        /* <DEDUP_REMOVED lines=12> */
.L_x_160:
[----:B------:R-:W-:Y:S05]  /*8a90*/  BSYNC B1 ;  /* 0x0000000000017941 */ /* 0x000fea0003800000 */
.L_x_159:
        /* <DEDUP_REMOVED lines=12> */
.L_x_162:
[----:B------:R-:W-:Y:S05]  /*8b60*/  BSYNC B1 ;  /* 0x0000000000017941 */ /* 0x000fea0003800000 */
.L_x_161:
        /* <DEDUP_REMOVED lines=12> */
.L_x_164:
[----:B------:R-:W-:Y:S05]  /*8c30*/  BSYNC B1 ;  /* 0x0000000000017941 */ /* 0x000fea0003800000 */
.L_x_163:
        /* <DEDUP_REMOVED lines=12> */
.L_x_166:
[----:B------:R-:W-:Y:S05]  /*8d00*/  BSYNC B1 ;  /* 0x0000000000017941 */ /* 0x000fea0003800000 */
.L_x_165:
        /* <DEDUP_REMOVED lines=12> */
.L_x_168:
[----:B------:R-:W-:Y:S05]  /*8dd0*/  BSYNC B1 ;  /* 0x0000000000017941 */ /* 0x000fea0003800000 */
.L_x_167:
        /* <DEDUP_REMOVED lines=12> */
.L_x_170:
[----:B------:R-:W-:Y:S05]  /*8ea0*/  BSYNC B1 ;  /* 0x0000000000017941 */ /* 0x000fea0003800000 */
.L_x_169:
        /* <DEDUP_REMOVED lines=12> */
.L_x_172:
[----:B------:R-:W-:Y:S05]  /*8f70*/  BSYNC B1 ;  /* 0x0000000000017941 */ /* 0x000fea0003800000 */
.L_x_171:
        /* <DEDUP_REMOVED lines=12> */
.L_x_174:
[----:B------:R-:W-:Y:S05]  /*9040*/  BSYNC B1 ;  /* 0x0000000000017941 */ /* 0x000fea0003800000 */
.L_x_173:
        /* <DEDUP_REMOVED lines=12> */
.L_x_176:
[----:B------:R-:W-:Y:S05]  /*9110*/  BSYNC B1 ;  /* 0x0000000000017941 */ /* 0x000fea0003800000 */
.L_x_175:
        /* <DEDUP_REMOVED lines=12> */
.L_x_178:
[----:B------:R-:W-:Y:S05]  /*91e0*/  BSYNC B1 ;  /* 0x0000000000017941 */ /* 0x000fea0003800000 */
.L_x_177:
        /* <DEDUP_REMOVED lines=12> */
.L_x_180:
[----:B------:R-:W-:Y:S05]  /*92b0*/  BSYNC B1 ;  /* 0x0000000000017941 */ /* 0x000fea0003800000 */
.L_x_179:
        /* <DEDUP_REMOVED lines=12> */
.L_x_182:
[----:B------:R-:W-:Y:S05]  /*9380*/  BSYNC B1 ;  /* 0x0000000000017941 */ /* 0x000fea0003800000 */
.L_x_181:
        /* <DEDUP_REMOVED lines=12> */
.L_x_184:
[----:B------:R-:W-:Y:S05]  /*9450*/  BSYNC B1 ;  /* 0x0000000000017941 */ /* 0x000fea0003800000 */
.L_x_183:
        /* <DEDUP_REMOVED lines=12> */
.L_x_186:
[----:B------:R-:W-:Y:S05]  /*9520*/  BSYNC B1 ;  /* 0x0000000000017941 */ /* 0x000fea0003800000 */
.L_x_185:
        /* <DEDUP_REMOVED lines=12> */
.L_x_188:
[----:B------:R-:W-:Y:S05]  /*95f0*/  BSYNC B1 ;  /* 0x0000000000017941 */ /* 0x000fea0003800000 */
.L_x_187:
[----:B-----5:R-:W-:Y:S01]  /*9600*/  LOP3.LUT R32, R32, 0xff, RZ, 0xc0, !PT ;  /* 0x000000ff20207812 */ /* 0x020fe200078ec0ff */
[----:B------:R-:W-:Y:S01]  /*9610*/  BSSY B1, `(.L_x_189) ;  /* 0x000000b000017945 */ /* 0x000fe20003800000 */
[----:B------:R-:W-:Y:S02]  /*9620*/  ISETP.LT.OR P4, PT, R35, 0x99, !P1 ;  /* 0x000000992300780c */ /* 0x000fe40004f81670 */
[----:B------:R-:W-:-:S05]  /*9630*/  F2FP.F16.E4M3.UNPACK_B R32, R32 ;  /* 0x00000020ff20723e */ /* 0x000fca00020006ff */
[----:B------:R-:W-:-:S05]  /*9640*/  HADD2.F32 R32, -RZ, R32.H0_H0 ;  /* 0x20000020ff207230 */ /* 0x000fca0000004100 */
[----:B------:R-:W-:-:S04]  /*9650*/  FMUL R32, R32, UR23 ;  /* 0x0000001720207c20 */ /* 0x000fc80008400000 */
[----:B------:R-:W-:Y:S01]  /*9660*/  FFMA R32, R23, UR22, R32 ;  /* 0x0000001617207c23 */ /* 0x000fe20008000020 */
[----:B------:R-:W-:-:S04]  /*9670*/  PRMT R23, RZ, 0x7610, R23 ;  /* 0x00007610ff177816 */ /* 0x000fc80000000017 */
[----:B--2---:R-:W-:-:S05]  /*9680*/  F2FP.SATFINITE.E4M3.F32.PACK_AB_MERGE_C R33, RZ, R32, RZ ;  /* 0x00000020ff21723e */ /* 0x004fca00048070ff */
[----:B------:R2:W-:Y:S01]  /*9690*/  @!P3 STG.E.U8 desc[UR20][R24.64+0x99], R33 ;  /* 0x000099211800b986 */ /* 0x0005e2000c101114 */
[----:B------:R-:W-:Y:S05]  /*96a0*/  @P4 BRA `(.L_x_190) ;  /* 0x0000000000044947 */ /* 0x000fea0003800000 */
[----:B------:R0:W5:Y:S02]  /*96b0*/  LDG.E.U8 R23, desc[UR20][R30.64+0x98] ;  /* 0x000098141e177981 */ /* 0x000164000c1e1100 */
.L_x_190:
[----:B------:R-:W-:Y:S05]  /*96c0*/  BSYNC B1 ;  /* 0x0000000000017941 */ /* 0x000fea0003800000 */
.L_x_189:
        /* <DEDUP_REMOVED lines=8> */
[----:B------:R-:W-:-:S05]  /*9750*/  F2FP.SATFINITE.E4M3.F32.PACK_AB_MERGE_C R23, RZ, R23, RZ ;  /* 0x00000017ff17723e */ /* 0x000fca00048070ff */
[----:B------:R0:W-:Y:S01]  /*9760*/  @!P4 STG.E.U8 desc[UR20][R26.64+0x98], R23 ;  /* 0x000098171a00c986 */ /* 0x0001e2000c101114 */
[----:B------:R-:W-:Y:S05]  /*9770*/  @P3 BRA `(.L_x_192) ;  /* 0x0000000000043947 */ /* 0x000fea0003800000 */
[----:B------:R0:W5:Y:S02]  /*9780*/  LDG.E.U8 R22, desc[UR20][R30.64+0x99] ;  /* 0x000099141e167981 */ /* 0x000164000c1e1100 */
.L_x_192:
[----:B------:R-:W-:Y:S05]  /*9790*/  BSYNC B1 ;  /* 0x0000000000017941 */ /* 0x000fea0003800000 */
.L_x_191:
        /* <DEDUP_REMOVED lines=8> */
[----:B0-----:R-:W-:-:S05]  /*9820*/  F2FP.SATFINITE.E4M3.F32.PACK_AB_MERGE_C R23, RZ, R22, RZ ;  /* 0x00000016ff17723e */ /* 0x001fca00048070ff */
[----:B------:R0:W-:Y:S01]  /*9830*/  @!P3 STG.E.U8 desc[UR20][R26.64+0x99], R23 ;  /* 0x000099171a00b986 */ /* 0x0001e2000c101114 */
[----:B------:R-:W-:Y:S05]  /*9840*/  @P4 BRA `(.L_x_194) ;  /* 0x0000000000044947 */ /* 0x000fea0003800000 */
[----:B------:R0:W5:Y:S02]  /*9850*/  LDG.E.U8 R21, desc[UR20][R28.64+0xa0] ;  /* 0x0000a0141c157981 */ /* 0x000164000c1e1100 */
.L_x_194:
[----:B------:R-:W-:Y:S05]  /*9860*/  BSYNC B1 ;  /* 0x0000000000017941 */ /* 0x000fea0003800000 */
.L_x_193:
        /* <DEDUP_REMOVED lines=12> */
.L_x_196:
[----:B------:R-:W-:Y:S05]  /*9930*/  BSYNC B1 ;  /* 0x0000000000017941 */ /* 0x000fea0003800000 */
.L_x_195:
        /* <DEDUP_REMOVED lines=12> */
.L_x_198:
[----:B------:R-:W-:Y:S05]  /*9a00*/  BSYNC B1 ;  /* 0x0000000000017941 */ /* 0x000fea0003800000 */
.L_x_197:
        /* <DEDUP_REMOVED lines=12> */
.L_x_200:
[----:B------:R-:W-:Y:S05]  /*9ad0*/  BSYNC B1 ;  /* 0x0000000000017941 */ /* 0x000fea0003800000 */
.L_x_199:
        /* <DEDUP_REMOVED lines=12> */
.L_x_202:
[----:B------:R-:W-:Y:S05]  /*9ba0*/  BSYNC B1 ;  /* 0x0000000000017941 */ /* 0x000fea0003800000 */
.L_x_201:
        /* <DEDUP_REMOVED lines=12> */
.L_x_204:
[----:B------:R-:W-:Y:S05]  /*9c70*/  BSYNC B1 ;  /* 0x0000000000017941 */ /* 0x000fea0003800000 */
.L_x_203:
        /* <DEDUP_REMOVED lines=12> */
.L_x_206:
[----:B------:R-:W-:Y:S05]  /*9d40*/  BSYNC B1 ;  /* 0x0000000000017941 */ /* 0x000fea0003800000 */
.L_x_205:
        /* <DEDUP_REMOVED lines=12> */
.L_x_208:
[----:B------:R-:W-:Y:S05]  /*9e10*/  BSYNC B1 ;  /* 0x0000000000017941 */ /* 0x000fea0003800000 */
.L_x_207:
        /* <DEDUP_REMOVED lines=12> */
.L_x_210:
[----:B------:R-:W-:Y:S05]  /*9ee0*/  BSYNC B1 ;  /* 0x0000000000017941 */ /* 0x000fea0003800000 */
.L_x_209:
        /* <DEDUP_REMOVED lines=12> */
.L_x_212:
[----:B------:R-:W-:Y:S05]  /*9fb0*/  BSYNC B1 ;  /* 0x0000000000017941 */ /* 0x000fea0003800000 */
.L_x_211:
        /* <DEDUP_REMOVED lines=12> */
.L_x_214:
[----:B------:R-:W-:Y:S05]  /*a080*/  BSYNC B1 ;  /* 0x0000000000017941 */ /* 0x000fea0003800000 */
.L_x_213:
        /* <DEDUP_REMOVED lines=12> */
.L_x_216:
[----:B------:R-:W-:Y:S05]  /*a150*/  BSYNC B1 ;  /* 0x0000000000017941 */ /* 0x000fea0003800000 */
.L_x_215:
        /* <DEDUP_REMOVED lines=12> */
.L_x_218:
[----:B------:R-:W-:Y:S05]  /*a220*/  BSYNC B1 ;  /* 0x0000000000017941 */ /* 0x000fea0003800000 */
.L_x_217:
        /* <DEDUP_REMOVED lines=12> */
.L_x_220:
[----:B------:R-:W-:Y:S05]  /*a2f0*/  BSYNC B1 ;  /* 0x0000000000017941 */ /* 0x000fea0003800000 */
.L_x_219:
        /* <DEDUP_REMOVED lines=12> */
.L_x_222:
[----:B------:R-:W-:Y:S05]  /*a3c0*/  BSYNC B1 ;  /* 0x0000000000017941 */ /* 0x000fea0003800000 */
.L_x_221:
        /* <DEDUP_REMOVED lines=12> */
.L_x_224:
[----:B------:R-:W-:Y:S05]  /*a490*/  BSYNC B1 ;  /* 0x0000000000017941 */ /* 0x000fea0003800000 */
.L_x_223:
        /* <DEDUP_REMOVED lines=12> */
.L_x_226:
[----:B------:R-:W-:Y:S05]  /*a560*/  BSYNC B1 ;  /* 0x0000000000017941 */ /* 0x000fea0003800000 */
.L_x_225:
        /* <DEDUP_REMOVED lines=12> */
.L_x_228:
[----:B------:R-:W-:Y:S05]  /*a630*/  BSYNC B1 ;  /* 0x0000000000017941 */ /* 0x000fea0003800000 */
.L_x_227:
        /* <DEDUP_REMOVED lines=12> */
.L_x_230:
[----:B------:R-:W-:Y:S05]  /*a700*/  BSYNC B1 ;  /* 0x0000000000017941 */ /* 0x000fea0003800000 */
.L_x_229:
        /* <DEDUP_REMOVED lines=12> */
.L_x_232:
[----:B------:R-:W-:Y:S05]  /*a7d0*/  BSYNC B1 ;  /* 0x0000000000017941 */ /* 0x000fea0003800000 */
.L_x_231:
[----:B-----5:R-:W-:Y:S01]  /*a7e0*/  LOP3.LUT R2, R2, 0xff, RZ, 0xc0, !PT ;  /* 0x000000ff02027812 */ /* 0x020fe200078ec0ff */
[----:B------:R-:W-:Y:S01]  /*a7f0*/  BSSY B1, `(.L_x_233) ;  /* 0x000000b000017945 */ /* 0x000fe20003800000 */
[----:B------:R-:W-:Y:S02]  /*a800*/  ISETP.LT.OR P4, PT, R35, 0xc9, !P0 ;  /* 0x000000c92300780c */ /* 0x000fe40004781670 */
[----:B------:R-:W-:-:S05]  /*a810*/  F2FP.F16.E4M3.UNPACK_B R2, R2 ;  /* 0x00000002ff02723e */ /* 0x000fca00020006ff */
[----:B------:R-:W-:-:S05]  /*a820*/  HADD2.F32 R2, -RZ, R2.H0_H0 ;  /* 0x20000002ff027230 */ /* 0x000fca0000004100 */
[----:B0-----:R-:W-:-:S04]  /*a830*/  FMUL R3, R2, UR23 ;  /* 0x0000001702037c20 */ /* 0x001fc80008400000 */
[----:B------:R-:W-:Y:S01]  /*a840*/  FFMA R3, R0, UR22, R3 ;  /* 0x0000001600037c23 */ /* 0x000fe20008000003 */
[----:B------:R-:W-:-:S04]  /*a850*/  PRMT R0, RZ, 0x7610, R0 ;  /* 0x00007610ff007816 */ /* 0x000fc80000000000 */
[----:B------:R-:W-:-:S05]  /*a860*/  F2FP.SATFINITE.E4M3.F32.PACK_AB_MERGE_C R3, RZ, R3, RZ ;  /* 0x00000003ff03723e */ /* 0x000fca00048070ff */
[----:B------:R0:W-:Y:S01]  /*a870*/  @!P3 STG.E.U8 desc[UR20][R26.64+0xc1], R3 ;  /* 0x0000c1031a00b986 */ /* 0x0001e2000c101114 */
[----:B------:R-:W-:Y:S05]  /*a880*/  @P4 BRA `(.L_x_234) ;  /* 0x0000000000044947 */ /* 0x000fea0003800000 */
[----:B------:R0:W5:Y:S02]  /*a890*/  LDG.E.U8 R0, desc[UR20][R28.64+0xc8] ;  /* 0x0000c8141c007981 */ /* 0x000164000c1e1100 */
.L_x_234:
[----:B------:R-:W-:Y:S05]  /*a8a0*/  BSYNC B1 ;  /* 0x0000000000017941 */ /* 0x000fea0003800000 */
.L_x_233:
[----:B------:R-:W2:Y:S01]  /*a8b0*/  LDL.LU R2, [R1] ;  /* 0x0000000001027983 */ /* 0x000ea20000300800 */
[----:B-----5:R-:W-:Y:S01]  /*a8c0*/  LOP3.LUT R0, R0, 0xff, RZ, 0xc0, !PT ;  /* 0x000000ff00007812 */ /* 0x020fe200078ec0ff */
[----:B------:R-:W-:Y:S01]  /*a8d0*/  BSSY B1, `(.L_x_235) ;  /* 0x000000b000017945 */ /* 0x000fe20003800000 */
[----:B------:R-:W-:Y:S02]  /*a8e0*/  ISETP.LT.OR P3, PT, R35, 0xca, !P0 ;  /* 0x000000ca2300780c */ /* 0x000fe40004761670 */
[----:B------:R-:W-:-:S05]  /*a8f0*/  F2FP.F16.E4M3.UNPACK_B R0, R0 ;  /* 0x00000000ff00723e */ /* 0x000fca00020006ff */
[----:B------:R-:W-:-:S05]  /*a900*/  HADD2.F32 R0, -RZ, R0.H0_H0 ;  /* 0x20000000ff007230 */ /* 0x000fca0000004100 */
[----:B------:R-:W-:-:S04]  /*a910*/  FMUL R0, R0, UR23 ;  /* 0x0000001700007c20 */ /* 0x000fc80008400000 */
[----:B--2---:R-:W-:-:S05]  /*a920*/  FFMA R0, R2, UR22, R0 ;  /* 0x0000001602007c23 */ /* 0x004fca0008000000 */
[----:B0-----:R-:W-:Y:S02]  /*a930*/  F2FP.SATFINITE.E4M3.F32.PACK_AB_MERGE_C R3, RZ, R0, RZ ;  /* 0x00000000ff03723e */ /* 0x001fe400048070ff */
[----:B------:R-:W-:-:S03]  /*a940*/  PRMT R0, RZ, 0x7610, R0 ;  /* 0x00007610ff007816 */ /* 0x000fc60000000000 */
[----:B------:R0:W-:Y:S01]  /*a950*/  @!P4 STG.E.U8 desc[UR20][R24.64+0xc8], R3 ;  /* 0x0000c8031800c986 */ /* 0x0001e2000c101114 */
[----:B------:R-:W-:Y:S05]  /*a960*/  @P3 BRA `(.L_x_236) ;  /* 0x0000000000043947 */ /* 0x000fea0003800000 */
[----:B------:R2:W5:Y:S02]  /*a970*/  LDG.E.U8 R0, desc[UR20][R28.64+0xc9] ;  /* 0x0000c9141c007981 */ /* 0x000564000c1e1100 */
.L_x_236:
[----:B------:R-:W-:Y:S05]  /*a980*/  BSYNC B1 ;  /* 0x0000000000017941 */ /* 0x000fea0003800000 */
.L_x_235:
[----:B------:R-:W3:Y:S01]  /*a990*/  LDL.LU R2, [R1+0x4] ;  /* 0x0000040001027983 */ /* 0x000ee20000300800 */
[----:B-----5:R-:W-:Y:S01]  /*a9a0*/  LOP3.LUT R0, R0, 0xff, RZ, 0xc0, !PT ;  /* 0x000000ff00007812 */ /* 0x020fe200078ec0ff */
[----:B------:R-:W-:Y:S01]  /*a9b0*/  BSSY B1, `(.L_x_237) ;  /* 0x000000b000017945 */ /* 0x000fe20003800000 */
[----:B------:R-:W-:Y:S02]  /*a9c0*/  ISETP.LT.OR P4, PT, R35, 0xc9, !P1 ;  /* 0x000000c92300780c */ /* 0x000fe40004f81670 */
[----:B------:R-:W-:-:S05]  /*a9d0*/  F2FP.F16.E4M3.UNPACK_B R0, R0 ;  /* 0x00000000ff00723e */ /* 0x000fca00020006ff */
[----:B------:R-:W-:-:S05]  /*a9e0*/  HADD2.F32 R0, -RZ, R0.H0_H0 ;  /* 0x20000000ff007230 */ /* 0x000fca0000004100 */
[----:B------:R-:W-:-:S04]  /*a9f0*/  FMUL R0, R0, UR23 ;  /* 0x0000001700007c20 */ /* 0x000fc80008400000 */
[----:B---3--:R-:W-:-:S05]  /*aa00*/  FFMA R0, R2, UR22, R0 ;  /* 0x0000001602007c23 */ /* 0x008fca0008000000 */
[----:B0-----:R-:W-:Y:S02]  /*aa10*/  F2FP.SATFINITE.E4M3.F32.PACK_AB_MERGE_C R3, RZ, R0, RZ ;  /* 0x00000000ff03723e */ /* 0x001fe400048070ff */
[----:B------:R-:W-:-:S03]  /*aa20*/  PRMT R0, RZ, 0x7610, R0 ;  /* 0x00007610ff007816 */ /* 0x000fc60000000000 */
[----:B------:R0:W-:Y:S01]  /*aa30*/  @!P3 STG.E.U8 desc[UR20][R24.64+0xc9], R3 ;  /* 0x0000c9031800b986 */ /* 0x0001e2000c101114 */
[----:B------:R-:W-:Y:S05]  /*aa40*/  @P4 BRA `(.L_x_238) ;  /* 0x0000000000044947 */ /* 0x000fea0003800000 */
[----:B------:R3:W5:Y:S02]  /*aa50*/  LDG.E.U8 R0, desc[UR20][R30.64+0xc8] ;  /* 0x0000c8141e007981 */ /* 0x000764000c1e1100 */
.L_x_238:
[----:B------:R-:W-:Y:S05]  /*aa60*/  BSYNC B1 ;  /* 0x0000000000017941 */ /* 0x000fea0003800000 */
.L_x_237:
[----:B------:R-:W2:Y:S01]  /*aa70*/  LDL.LU R2, [R1+0x8] ;  /* 0x0000080001027983 */ /* 0x000ea20000300800 */
        /* <DEDUP_REMOVED lines=12> */
.L_x_240:
[----:B------:R-:W-:Y:S05]  /*ab40*/  BSYNC B1 ;  /* 0x0000000000017941 */ /* 0x000fea0003800000 */
.L_x_239:
        /* <DEDUP_REMOVED lines=13> */
.L_x_242:
[----:B------:R-:W-:Y:S05]  /*ac20*/  BSYNC B1 ;  /* 0x0000000000017941 */ /* 0x000fea0003800000 */
.L_x_241:
        /* <DEDUP_REMOVED lines=13> */
.L_x_244:
[----:B------:R-:W-:Y:S05]  /*ad00*/  BSYNC B1 ;  /* 0x0000000000017941 */ /* 0x000fea0003800000 */
.L_x_243:
        /* <DEDUP_REMOVED lines=13> */
.L_x_246:
[----:B------:R-:W-:Y:S05]  /*ade0*/  BSYNC B1 ;  /* 0x0000000000017941 */ /* 0x000fea0003800000 */
.L_x_245:
        /* <DEDUP_REMOVED lines=13> */
.L_x_248:
[----:B------:R-:W-:Y:S05]  /*aec0*/  BSYNC B1 ;  /* 0x0000000000017941 */ /* 0x000fea0003800000 */
.L_x_247:
        /* <DEDUP_REMOVED lines=13> */
.L_x_250:
[----:B------:R-:W-:Y:S05]  /*afa0*/  BSYNC B1 ;  /* 0x0000000000017941 */ /* 0x000fea0003800000 */
.L_x_249:
        /* <DEDUP_REMOVED lines=13> */
.L_x_252:
[----:B------:R-:W-:Y:S05]  /*b080*/  BSYNC B1 ;  /* 0x0000000000017941 */ /* 0x000fea0003800000 */
.L_x_251:
        /* <DEDUP_REMOVED lines=13> */
.L_x_254:
[----:B------:R-:W-:Y:S05]  /*b160*/  BSYNC B1 ;  /* 0x0000000000017941 */ /* 0x000fea0003800000 */
.L_x_253:
        /* <DEDUP_REMOVED lines=13> */
.L_x_256:
[----:B------:R-:W-:Y:S05]  /*b240*/  BSYNC B1 ;  /* 0x0000000000017941 */ /* 0x000fea0003800000 */
.L_x_255:
        /* <DEDUP_REMOVED lines=13> */
.L_x_258:
[----:B------:R-:W-:Y:S05]  /*b320*/  BSYNC B1 ;  /* 0x0000000000017941 */ /* 0x000fea0003800000 */
.L_x_257:
        /* <DEDUP_REMOVED lines=13> */
.L_x_260:
[----:B------:R-:W-:Y:S05]  /*b400*/  BSYNC B1 ;  /* 0x0000000000017941 */ /* 0x000fea0003800000 */
.L_x_259:
        /* <DEDUP_REMOVED lines=13> */
.L_x_262:
[----:B------:R-:W-:Y:S05]  /*b4e0*/  BSYNC B1 ;  /* 0x0000000000017941 */ /* 0x000fea0003800000 */
.L_x_261:
        /* <DEDUP_REMOVED lines=13> */
.L_x_264:
[----:B------:R-:W-:Y:S05]  /*b5c0*/  BSYNC B1 ;  /* 0x0000000000017941 */ /* 0x000fea0003800000 */
.L_x_263:
        /* <DEDUP_REMOVED lines=13> */
.L_x_266:
[----:B------:R-:W-:Y:S05]  /*b6a0*/  BSYNC B1 ;  /* 0x0000000000017941 */ /* 0x000fea0003800000 */
.L_x_265:
        /* <DEDUP_REMOVED lines=13> */
.L_x_268:
[----:B------:R-:W-:Y:S05]  /*b780*/  BSYNC B1 ;  /* 0x0000000000017941 */ /* 0x000fea0003800000 */
.L_x_267:
        /* <DEDUP_REMOVED lines=13> */
.L_x_270:
[----:B------:R-:W-:Y:S05]  /*b860*/  BSYNC B1 ;  /* 0x0000000000017941 */ /* 0x000fea0003800000 */
.L_x_269:
        /* <DEDUP_REMOVED lines=13> */
.L_x_272:
[----:B------:R-:W-:Y:S05]  /*b940*/  BSYNC B1 ;  /* 0x0000000000017941 */ /* 0x000fea0003800000 */
.L_x_271:
        /* <DEDUP_REMOVED lines=13> */
.L_x_274:
[----:B------:R-:W-:Y:S05]  /*ba20*/  BSYNC B1 ;  /* 0x0000000000017941 */ /* 0x000fea0003800000 */
.L_x_273:
        /* <DEDUP_REMOVED lines=13> */
.L_x_276:
[----:B------:R-:W-:Y:S05]  /*bb00*/  BSYNC B1 ;  /* 0x0000000000017941 */ /* 0x000fea0003800000 */
.L_x_275:
        /* <DEDUP_REMOVED lines=13> */
.L_x_278:
[----:B------:R-:W-:Y:S05]  /*bbe0*/  BSYNC B1 ;  /* 0x0000000000017941 */ /* 0x000fea0003800000 */
.L_x_277:
        /* <DEDUP_REMOVED lines=13> */
.L_x_280:
[----:B------:R-:W-:Y:S05]  /*bcc0*/  BSYNC B1 ;  /* 0x0000000000017941 */ /* 0x000fea0003800000 */
.L_x_279:
        /* <DEDUP_REMOVED lines=13> */
.L_x_282:
[----:B------:R-:W-:Y:S05]  /*bda0*/  BSYNC B1 ;  /* 0x0000000000017941 */ /* 0x000fea0003800000 */
.L_x_281:
        /* <DEDUP_REMOVED lines=13> */
.L_x_284:
[----:B------:R-:W-:Y:S05]  /*be80*/  BSYNC B1 ;  /* 0x0000000000017941 */ /* 0x000fea0003800000 */
.L_x_283:
        /* <DEDUP_REMOVED lines=13> */
.L_x_286:
[----:B------:R-:W-:Y:S05]  /*bf60*/  BSYNC B1 ;  /* 0x0000000000017941 */ /* 0x000fea0003800000 */
.L_x_285:
        /* <DEDUP_REMOVED lines=13> */
.L_x_288:
[----:B------:R-:W-:Y:S05]  /*c040*/  BSYNC B1 ;  /* 0x0000000000017941 */ /* 0x000fea0003800000 */
.L_x_287:
[----:B------:R-:W-:Y:S05]  /*c050*/  @P1 BRA `(.L_x_289) ;  /* 0x00000020009c1947 */ /* 0x000fea0003800000 */
[----:B------:R-:W2:Y:S01]  /*c060*/  LDL.LU R2, [R1+0x6c] ;  /* 0x00006c0001027983 */ /* 0x000ea20000300800 */
[----:B-----5:R-:W-:-:S04]  /*c070*/  LOP3.LUT R0, R0, 0xff, RZ, 0xc0, !PT ;  /* 0x000000ff00007812 */ /* 0x020fc800078ec0ff */
[----:B------:R-:W-:-:S05]  /*c080*/  F2FP.F16.E4M3.UNPACK_B R0, R0 ;  /* 0x00000000ff00723e */ /* 0x000fca00020006ff */
[----:B------:R-:W-:-:S05]  /*c090*/  HADD2.F32 R0, -RZ, R0.H0_H0 ;  /* 0x20000000ff007230 */ /* 0x000fca0000004100 */
[----:B------:R-:W-:-:S04]  /*c0a0*/  FMUL R0, R0, UR23 ;  /* 0x0000001700007c20 */ /* 0x000fc80008400000 */
[----:B--2---:R-:W-:-:S05]  /*c0b0*/  FFMA R0, R2, UR22, R0 ;  /* 0x0000001602007c23 */ /* 0x004fca0008000000 */
[----:B0-----:R-:W-:-:S05]  /*c0c0*/  F2FP.SATFINITE.E4M3.F32.PACK_AB_MERGE_C R3, RZ, R0, RZ ;  /* 0x00000000ff03723e */ /* 0x001fca00048070ff */
[----:B------:R0:W-:Y:S01]  /*c0d0*/  STG.E.U8 desc[UR20][R26.64+0xf9], R3 ;  /* 0x0000f9031a007986 */ /* 0x0001e2000c101114 */
[----:B------:R-:W-:Y:S05]  /*c0e0*/  BRA `(.L_x_289) ;  /* 0x0000002000787947 */ /* 0x000fea0003800000 */
.L_x_32:
[----:B------:R-:W-:Y:S01]  /*c0f0*/  ISETP.GE.AND P1, PT, R38, 0x1, PT ;  /* 0x000000012600780c */ /* 0x000fe20003f26270 */
[----:B------:R-:W-:Y:S01]  /*c100*/  FMUL R228, R228, UR22 ;  /* 0x00000016e4e47c20 */ /* 0x000fe20008400000 */
[----:B------:R-:W-:Y:S01]  /*c110*/  FMUL R227, R227, UR22 ;  /* 0x00000016e3e37c20 */ /* 0x000fe20008400000 */
[----:B------:R-:W-:Y:S01]  /*c120*/  ISETP.GE.AND P0, PT, R38, 0x9, PT ;  /* 0x000000092600780c */ /* 0x000fe20003f06270 */
[----:B------:R-:W-:Y:S01]  /*c130*/  FMUL R226, R226, UR22 ;  /* 0x00000016e2e27c20 */ /* 0x000fe20008400000 */
[C---:B------:R-:W-:Y:S02]  /*c140*/  ISETP.LT.OR P4, PT, R35.reuse, 0x1, !P1 ;  /* 0x000000012300780c */ /* 0x040fe40004f81670 */
[----:B------:R-:W-:Y:S02]  /*c150*/  ISETP.LT.OR P5, PT, R35, 0x2, !P1 ;  /* 0x000000022300780c */ /* 0x000fe40004fa1670 */
[----:B------:R-:W-:Y:S02]  /*c160*/  F2FP.SATFINITE.E4M3.F32.PACK_AB_MERGE_C R29, RZ, R228, RZ ;  /* 0x000000e4ff1d723e */ /* 0x000fe400048070ff */
[----:B------:R-:W-:-:S02]  /*c170*/  F2FP.SATFINITE.E4M3.F32.PACK_AB_MERGE_C R227, RZ, R227, RZ ;  /* 0x000000e3ffe3723e */ /* 0x000fc400048070ff */
[----:B------:R-:W-:Y:S01]  /*c180*/  ISETP.LT.OR P3, PT, R35, 0x1, !P0 ;  /* 0x000000012300780c */ /* 0x000fe20004761670 */
[----:B------:R-:W-:-:S04]  /*c190*/  FMUL R225, R225, UR22 ;  /* 0x00000016e1e17c20 */ /* 0x000fc80008400000 */
[----:B------:R0:W-:Y:S01]  /*c1a0*/  @!P4 STG.E.U8 desc[UR20][R24.64], R29 ;  /* 0x0000001d1800c986 */ /* 0x0001e2000c101114 */
[----:B------:R-:W-:-:S03]  /*c1b0*/  ISETP.LT.OR P4, PT, R35, 0x2, !P0 ;  /* 0x000000022300780c */ /* 0x000fc60004781670 */
[----:B------:R2:W-:Y:S01]  /*c1c0*/  @!P5 STG.E.U8 desc[UR20][R24.64+0x1], R227 ;  /* 0x000001e31800d986 */ /* 0x0005e2000c101114 */
[C---:B------:R-:W-:Y:S01]  /*c1d0*/  ISETP.LT.OR P5, PT, R35.reuse, 0x9, !P1 ;  /* 0x000000092300780c */ /* 0x040fe20004fa1670 */
[----:B------:R-:W-:Y:S01]  /*c1e0*/  FMUL R224, R224, UR22 ;  /* 0x00000016e0e07c20 */ /* 0x000fe20008400000 */
[----:B------:R-:W-:Y:S01]  /*c1f0*/  ISETP.LT.OR P6, PT, R35, 0xa, !P1 ;  /* 0x0000000a2300780c */ /* 0x000fe20004fc1670 */
[----:B------:R-:W-:Y:S01]  /*c200*/  FMUL R223, R223, UR22 ;  /* 0x00000016dfdf7c20 */ /* 0x000fe20008400000 */
[----:B------:R-:W-:Y:S02]  /*c210*/  F2FP.SATFINITE.E4M3.F32.PACK_AB_MERGE_C R31, RZ, R226, RZ ;  /* 0x000000e2ff1f723e */ /* 0x000fe400048070ff */
[----:B------:R-:W-:Y:S02]  /*c220*/  F2FP.SATFINITE.E4M3.F32.PACK_AB_MERGE_C R225, RZ, R225, RZ ;  /* 0x000000e1ffe1723e */ /* 0x000fe400048070ff */
[----:B0-----:R-:W-:Y:S01]  /*c230*/  F2FP.SATFINITE.E4M3.F32.PACK_AB_MERGE_C R29, RZ, R224, RZ ;  /* 0x000000e0ff1d723e */ /* 0x001fe200048070ff */
[----:B------:R-:W-:Y:S01]  /*c240*/  @!P3 STG.E.U8 desc[UR20][R26.64], R31 ;  /* 0x0000001f1a00b986 */ /* 0x000fe2000c101114 */
[----:B------:R-:W-:-:S02]  /*c250*/  F2FP.SATFINITE.E4M3.F32.PACK_AB_MERGE_C R223, RZ, R223, RZ ;  /* 0x000000dfffdf723e */ /* 0x000fc400048070ff */
[C---:B------:R-:W-:Y:S01]  /*c260*/  ISETP.LT.OR P3, PT, R35.reuse, 0x9, !P0 ;  /* 0x000000092300780c */ /* 0x040fe20004761670 */
[----:B------:R-:W-:Y:S01]  /*c270*/  @!P4 STG.E.U8 desc[UR20][R26.64+0x1], R225 ;  /* 0x000001e11a00c986 */ /* 0x000fe2000c101114 */
[----:B------:R-:W-:-:S03]  /*c280*/  ISETP.LT.OR P4, PT, R35, 0xa, !P0 ;  /* 0x0000000a2300780c */ /* 0x000fc60004781670 */
[----:B------:R0:W-:Y:S01]  /*c290*/  @!P5 STG.E.U8 desc[UR20][R24.64+0x8], R29 ;  /* 0x0000081d1800d986 */ /* 0x0001e2000c101114 */
[----:B------:R-:W-:Y:S01]  /*c2a0*/  ISETP.LT.OR P5, PT, R35, 0x11, !P1 ;  /* 0x000000112300780c */ /* 0x000fe20004fa1670 */
[----:B------:R-:W-:Y:S01]  /*c2b0*/  FMUL R222, R222, UR22 ;  /* 0x00000016dede7c20 */ /* 0x000fe20008400000 */
[----:B------:R-:W-:Y:S01]  /*c2c0*/  FMUL R221, R221, UR22 ;  /* 0x00000016dddd7c20 */ /* 0x000fe20008400000 */
[----:B------:R-:W-:Y:S01]  /*c2d0*/  FMUL R220, R220, UR22 ;  /* 0x00000016dcdc7c20 */ /* 0x000fe20008400000 */
[----:B------:R-:W-:Y:S01]  /*c2e0*/  @!P6 STG.E.U8 desc[UR20][R24.64+0x9], R223 ;  /* 0x000009df1800e986 */ /* 0x000fe2000c101114 */
[----:B------:R-:W-:Y:S01]  /*c2f0*/  ISETP.LT.OR P6, PT, R35, 0x12, !P1 ;  /* 0x000000122300780c */ /* 0x000fe20004fc1670 */
[----:B------:R-:W-:Y:S01]  /*c300*/  FMUL R219, R219, UR22 ;  /* 0x00000016dbdb7c20 */ /* 0x000fe20008400000 */
[----:B------:R-:W-:Y:S01]  /*c310*/  F2FP.SATFINITE.E4M3.F32.PACK_AB_MERGE_C R33, RZ, R222, RZ ;  /* 0x000000deff21723e */ /* 0x000fe200048070ff */
[----:B--2---:R-:W2:Y:S01]  /*c320*/  LDL.LU R227, [R1+0x8] ;  /* 0x0000080001e37983 */ /* 0x004ea20000300800 */
[----:B------:R-:W-:-:S02]  /*c330*/  F2FP.SATFINITE.E4M3.F32.PACK_AB_MERGE_C R221, RZ, R221, RZ ;  /* 0x000000ddffdd723e */ /* 0x000fc400048070ff */
[----:B0-----:R-:W-:Y:S01]  /*c340*/  F2FP.SATFINITE.E4M3.F32.PACK_AB_MERGE_C R29, RZ, R220, RZ ;  /* 0x000000dcff1d723e */ /* 0x001fe200048070ff */
[----:B------:R-:W3:Y:S04]  /*c350*/  LDL.LU R226, [R1+0x4] ;  /* 0x0000040001e27983 */ /* 0x000ee80000300800 */
[----:B------:R-:W4:Y:S01]  /*c360*/  LDL.LU R224, [R1] ;  /* 0x0000000001e07983 */ /* 0x000f220000300800 */
[----:B------:R-:W-:-:S03]  /*c370*/  F2FP.SATFINITE.E4M3.F32.PACK_AB_MERGE_C R219, RZ, R219, RZ ;  /* 0x000000dbffdb723e */ /* 0x000fc600048070ff */
[----:B------:R-:W-:Y:S01]  /*c380*/  @!P3 STG.E.U8 desc[UR20][R26.64+0x8], R33 ;  /* 0x000008211a00b986 */ /* 0x000fe2000c101114 */
[----:B------:R-:W-:-:S03]  /*c390*/  ISETP.LT.OR P3, PT, R35, 0x11, !P0 ;  /* 0x000000112300780c */ /* 0x000fc60004761670 */
        /* <DEDUP_REMOVED lines=11> */
[----:B------:R-:W-:Y:S01]  /*c450*/  FMUL R214, R214, UR22 ;  /* 0x00000016d6d67c20 */ /* 0x000fe20008400000 */
[----:B------:R-:W-:Y:S01]  /*c460*/  F2FP.SATFINITE.E4M3.F32.PACK_AB_MERGE_C R217, RZ, R217, RZ ;  /* 0x000000d9ffd9723e */ /* 0x000fe200048070ff */
[----:B------:R-:W-:Y:S01]  /*c470*/  FMUL R213, R213, UR22 ;  /* 0x00000016d5d57c20 */ /* 0x000fe20008400000 */
[----:B0-----:R-:W-:Y:S01]  /*c480*/  F2FP.SATFINITE.E4M3.F32.PACK_AB_MERGE_C R29, RZ, R216, RZ ;  /* 0x000000d8ff1d723e */ /* 0x001fe200048070ff */
[----:B------:R-:W-:Y:S01]  /*c490*/  @!P3 STG.E.U8 desc[UR20][R26.64+0x10], R31 ;  /* 0x0000101f1a00b986 */ /* 0x000fe2000c101114 */
[----:B------:R-:W-:-:S02]  /*c4a0*/  F2FP.SATFINITE.E4M3.F32.PACK_AB_MERGE_C R215, RZ, R215, RZ ;  /* 0x000000d7ffd7723e */ /* 0x000fc400048070ff */
[C---:B------:R-:W-:Y:S01]  /*c4b0*/  ISETP.LT.OR P3, PT, R35.reuse, 0x19, !P0 ;  /* 0x000000192300780c */ /* 0x040fe20004761670 */
[----:B------:R-:W-:Y:S01]  /*c4c0*/  @!P4 STG.E.U8 desc[UR20][R26.64+0x11], R217 ;  /* 0x000011d91a00c986 */ /* 0x000fe2000c101114 */
[----:B------:R-:W-:-:S03]  /*c4d0*/  ISETP.LT.OR P4, PT, R35, 0x1a, !P0 ;  /* 0x0000001a2300780c */ /* 0x000fc60004781670 */
[----:B------:R0:W-:Y:S01]  /*c4e0*/  @!P5 STG.E.U8 desc[UR20][R24.64+0x18], R29 ;  /* 0x0000181d1800d986 */ /* 0x0001e2000c101114 */
[C---:B------:R-:W-:Y:S01]  /*c4f0*/  ISETP.LT.OR P5, PT, R35.reuse, 0x21, !P1 ;  /* 0x000000212300780c */ /* 0x040fe20004fa1670 */
[----:B------:R-:W-:Y:S02]  /*c500*/  FMUL R212, R212, UR22 ;  /* 0x00000016d4d47c20 */ /* 0x000fe40008400000 */
[----:B------:R-:W-:Y:S01]  /*c510*/  @!P6 STG.E.U8 desc[UR20][R24.64+0x19], R215 ;  /* 0x000019d71800e986 */ /* 0x000fe2000c101114 */
[----:B------:R-:W-:Y:S01]  /*c520*/  ISETP.LT.OR P6, PT, R35, 0x22, !P1 ;  /* 0x000000222300780c */ /* 0x000fe20004fc1670 */
[----:B------:R-:W-:Y:S01]  /*c530*/  FMUL R211, R211, UR22 ;  /* 0x00000016d3d37c20 */ /* 0x000fe20008400000 */
[----:B------:R-:W-:Y:S01]  /*c540*/  F2FP.SATFINITE.E4M3.F32.PACK_AB_MERGE_C R33, RZ, R214, RZ ;  /* 0x000000d6ff21723e */ /* 0x000fe200048070ff */
[----:B------:R-:W-:Y:S01]  /*c550*/  FMUL R210, R210, UR22 ;  /* 0x00000016d2d27c20 */ /* 0x000fe20008400000 */
[----:B------:R-:W-:Y:S01]  /*c560*/  F2FP.SATFINITE.E4M3.F32.PACK_AB_MERGE_C R213, RZ, R213, RZ ;  /* 0x000000d5ffd5723e */ /* 0x000fe200048070ff */
[----:B------:R-:W-:Y:S01]  /*c570*/  FMUL R209, R209, UR22 ;  /* 0x00000016d1d17c20 */ /* 0x000fe20008400000 */
        /* <DEDUP_REMOVED lines=8> */
[----:B------:R-:W-:-:S03]  /*c600*/  ISETP.LT.OR P5, PT, R35, 0x29, !P1 ;  /* 0x000000292300780c */ /* 0x000fc60004fa1670 */
        /* <DEDUP_REMOVED lines=240> */
[----:B------:R1:W-:Y:S01]  /*d510*/  @!P6 STG.E.U8 desc[UR20][R24.64+0x99], R23 ;  /* 0x000099171800e986 */ /* 0x0003e2000c101114 */
        /* <DEDUP_REMOVED lines=11> */
[----:B------:R0:W-:Y:S01]  /*d5d0*/  @!P4 STG.E.U8 desc[UR20][R26.64+0x99], R21 ;  /* 0x000099151a00c986 */ /* 0x0001e2000c101114 */
[----:B------:R-:W-:-:S03]  /*d5e0*/  ISETP.LT.OR P4, PT, R35, 0xa2, !P0 ;  /* 0x000000a22300780c */ /* 0x000fc60004781670 */
[----:B------:R-:W-:Y:S01]  /*d5f0*/  @!P5 STG.E.U8 desc[UR20][R24.64+0xa0], R29 ;  /* 0x0000a01d1800d986 */ /* 0x000fe2000c101114 */
[----:B------:R-:W-:-:S03]  /*d600*/  ISETP.LT.OR P5, PT, R35, 0xa9, !P1 ;  /* 0x000000a92300780c */ /* 0x000fc60004fa1670 */
[----:B------:R2:W-:Y:S01]  /*d610*/  @!P6 STG.E.U8 desc[UR20][R24.64+0xa1], R19 ;  /* 0x0000a1131800e986 */ /* 0x0005e2000c101114 */
[----:B------:R-:W-:Y:S01]  /*d620*/  ISETP.LT.OR P6, PT, R35, 0xaa, !P1 ;  /* 0x000000aa2300780c */ /* 0x000fe20004fc1670 */
[----:B------:R-:W-:Y:S01]  /*d630*/  FMUL R15, R15, UR22 ;  /* 0x000000160f0f7c20 */ /* 0x000fe20008400000 */
[----:B-1----:R-:W-:Y:S01]  /*d640*/  F2FP.SATFINITE.E4M3.F32.PACK_AB_MERGE_C R23, RZ, R18, RZ ;  /* 0x00000012ff17723e */ /* 0x002fe200048070ff */
[----:B------:R-:W-:Y:S01]  /*d650*/  FMUL R14, R14, UR22 ;  /* 0x000000160e0e7c20 */ /* 0x000fe20008400000 */
[----:B------:R-:W-:Y:S01]  /*d660*/  F2FP.SATFINITE.E4M3.F32.PACK_AB_MERGE_C R17, RZ, R17, RZ ;  /* 0x00000011ff11723e */ /* 0x000fe200048070ff */
[----:B------:R-:W-:Y:S01]  /*d670*/  FMUL R13, R13, UR22 ;  /* 0x000000160d0d7c20 */ /* 0x000fe20008400000 */
[----:B0-----:R-:W-:Y:S01]  /*d680*/  F2FP.SATFINITE.E4M3.F32.PACK_AB_MERGE_C R21, RZ, R16, RZ ;  /* 0x00000010ff15723e */ /* 0x001fe200048070ff */
[----:B------:R-:W-:Y:S01]  /*d690*/  @!P3 STG.E.U8 desc[UR20][R26.64+0xa0], R23 ;  /* 0x0000a0171a00b986 */ /* 0x000fe2000c101114 */
[----:B------:R-:W-:Y:S02]  /*d6a0*/  F2FP.SATFINITE.E4M3.F32.PACK_AB_MERGE_C R15, RZ, R15, RZ ;  /* 0x0000000fff0f723e */ /* 0x000fe400048070ff */
[C---:B------:R-:W-:Y:S01]  /*d6b0*/  ISETP.LT.OR P3, PT, R35.reuse, 0xa9, !P0 ;  /* 0x000000a92300780c */ /* 0x040fe20004761670 */
[----:B------:R-:W-:Y:S01]  /*d6c0*/  @!P4 STG.E.U8 desc[UR20][R26.64+0xa1], R17 ;  /* 0x0000a1111a00c986 */ /* 0x000fe2000c101114 */
[----:B------:R-:W-:-:S03]  /*d6d0*/  ISETP.LT.OR P4, PT, R35, 0xaa, !P0 ;  /* 0x000000aa2300780c */ /* 0x000fc60004781670 */
[----:B------:R-:W-:Y:S01]  /*d6e0*/  @!P5 STG.E.U8 desc[UR20][R24.64+0xa8], R21 ;  /* 0x0000a8151800d986 */ /* 0x000fe2000c101114 */
[C---:B------:R-:W-:Y:S01]  /*d6f0*/  ISETP.LT.OR P5, PT, R35.reuse, 0xb1, !P1 ;  /* 0x000000b12300780c */ /* 0x040fe20004fa1670 */
[----:B------:R-:W-:Y:S02]  /*d700*/  FMUL R12, R12, UR22 ;  /* 0x000000160c0c7c20 */ /* 0x000fe40008400000 */
[----:B------:R0:W-:Y:S01]  /*d710*/  @!P6 STG.E.U8 desc[UR20][R24.64+0xa9], R15 ;  /* 0x0000a90f1800e986 */ /* 0x0001e2000c101114 */
[----:B------:R-:W-:Y:S01]  /*d720*/  ISETP.LT.OR P6, PT, R35, 0xb2, !P1 ;  /* 0x000000b22300780c */ /* 0x000fe20004fc1670 */
[----:B------:R-:W-:Y:S01]  /*d730*/  FMUL R11, R11, UR22 ;  /* 0x000000160b0b7c20 */ /* 0x000fe20008400000 */
[----:B--2---:R-:W-:Y:S01]  /*d740*/  F2FP.SATFINITE.E4M3.F32.PACK_AB_MERGE_C R19, RZ, R14, RZ ;  /* 0x0000000eff13723e */ /* 0x004fe200048070ff */
[----:B------:R-:W2:Y:S01]  /*d750*/  LDL.LU R223, [R1+0x18] ;  /* 0x0000180001df7983 */ /* 0x000ea20000300800 */
[----:B------:R-:W-:Y:S02]  /*d760*/  F2FP.SATFINITE.E4M3.F32.PACK_AB_MERGE_C R13, RZ, R13, RZ ;  /* 0x0000000dff0d723e */ /* 0x000fe400048070ff */
[----:B------:R-:W-:Y:S01]  /*d770*/  F2FP.SATFINITE.E4M3.F32.PACK_AB_MERGE_C R11, RZ, R11, RZ ;  /* 0x0000000bff0b723e */ /* 0x000fe200048070ff */
[----:B------:R-:W-:Y:S01]  /*d780*/  @!P3 STG.E.U8 desc[UR20][R26.64+0xa8], R19 ;  /* 0x0000a8131a00b986 */ /* 0x000fe2000c101114 */
[----:B0-----:R-:W-:-:S03]  /*d790*/  F2FP.SATFINITE.E4M3.F32.PACK_AB_MERGE_C R15, RZ, R12, RZ ;  /* 0x0000000cff0f723e */ /* 0x001fc600048070ff */
[----:B------:R0:W-:Y:S01]  /*d7a0*/  @!P4 STG.E.U8 desc[UR20][R26.64+0xa9], R13 ;  /* 0x0000a90d1a00c986 */ /* 0x0001e2000c101114 */
[C---:B------:R-:W-:Y:S02]  /*d7b0*/  ISETP.LT.OR P3, PT, R35.reuse, 0xb1, !P0 ;  /* 0x000000b12300780c */ /* 0x040fe40004761670 */
[C---:B------:R-:W-:Y:S01]  /*d7c0*/  ISETP.LT.OR P4, PT, R35.reuse, 0xb2, !P0 ;  /* 0x000000b22300780c */ /* 0x040fe20004781670 */
[----:B------:R-:W-:Y:S01]  /*d7d0*/  @!P5 STG.E.U8 desc[UR20][R24.64+0xb0], R15 ;  /* 0x0000b00f1800d986 */ /* 0x000fe2000c101114 */
[----:B------:R-:W-:Y:S01]  /*d7e0*/  ISETP.LT.OR P5, PT, R35, 0xb9, !P1 ;  /* 0x000000b92300780c */ /* 0x000fe20004fa1670 */
[----:B------:R-:W-:Y:S01]  /*d7f0*/  FMUL R10, R10, UR22 ;  /* 0x000000160a0a7c20 */ /* 0x000fe20008400000 */
[----:B------:R-:W-:Y:S01]  /*d800*/  FMUL R9, R9, UR22 ;  /* 0x0000001609097c20 */ /* 0x000fe20008400000 */
[----:B------:R-:W2:Y:S01]  /*d810*/  LDL.LU R222, [R1+0x14] ;  /* 0x0000140001de7983 */ /* 0x000ea20000300800 */
[----:B------:R-:W-:-:S03]  /*d820*/  FMUL R8, R8, UR22 ;  /* 0x0000001608087c20 */ /* 0x000fc60008400000 */
[----:B------:R-:W2:Y:S01]  /*d830*/  LDL.LU R220, [R1+0x10] ;  /* 0x0000100001dc7983 */ /* 0x000ea20000300800 */
[----:B------:R-:W-:-:S03]  /*d840*/  F2FP.SATFINITE.E4M3.F32.PACK_AB_MERGE_C R17, RZ, R10, RZ ;  /* 0x0000000aff11723e */ /* 0x000fc600048070ff */
[----:B------:R-:W2:Y:S01]  /*d850*/  LDL.LU R221, [R1+0xc] ;  /* 0x00000c0001dd7983 */ /* 0x000ea20000300800 */
[----:B------:R-:W-:Y:S01]  /*d860*/  F2FP.SATFINITE.E4M3.F32.PACK_AB_MERGE_C R9, RZ, R9, RZ ;  /* 0x00000009ff09723e */ /* 0x000fe200048070ff */
[----:B------:R-:W-:Y:S01]  /*d870*/  FMUL R7, R7, UR22 ;  /* 0x0000001607077c20 */ /* 0x000fe20008400000 */
[----:B0-----:R-:W-:Y:S01]  /*d880*/  F2FP.SATFINITE.E4M3.F32.PACK_AB_MERGE_C R13, RZ, R8, RZ ;  /* 0x00000008ff0d723e */ /* 0x001fe200048070ff */
[----:B------:R0:W-:Y:S01]  /*d890*/  @!P6 STG.E.U8 desc[UR20][R24.64+0xb1], R11 ;  /* 0x0000b10b1800e986 */ /* 0x0001e2000c101114 */
[----:B------:R-:W-:Y:S01]  /*d8a0*/  ISETP.LT.OR P6, PT, R35, 0xba, !P1 ;  /* 0x000000ba2300780c */ /* 0x000fe20004fc1670 */
[----:B-----5:R-:W-:Y:S01]  /*d8b0*/  FMUL R2, R2, UR22 ;  /* 0x0000001602027c20 */ /* 0x020fe20008400000 */
[----:B------:R-:W-:Y:S01]  /*d8c0*/  F2FP.SATFINITE.E4M3.F32.PACK_AB_MERGE_C R7, RZ, R7, RZ ;  /* 0x00000007ff07723e */ /* 0x000fe200048070ff */
[----:B------:R-:W-:Y:S01]  /*d8d0*/  @!P3 STG.E.U8 desc[UR20][R26.64+0xb0], R17 ;  /* 0x0000b0111a00b986 */ /* 0x000fe2000c101114 */
[----:B------:R-:W-:Y:S01]  /*d8e0*/  FMUL R3, R3, UR22 ;  /* 0x0000001603037c20 */ /* 0x000fe20008400000 */
[----:B------:R-:W-:Y:S01]  /*d8f0*/  FMUL R4, R4, UR22 ;  /* 0x0000001604047c20 */ /* 0x000fe20008400000 */
[C---:B------:R-:W-:Y:S01]  /*d900*/  ISETP.LT.OR P3, PT, R35.reuse, 0xb9, !P0 ;  /* 0x000000b92300780c */ /* 0x040fe20004761670 */
[----:B------:R1:W-:Y:S01]  /*d910*/  @!P4 STG.E.U8 desc[UR20][R26.64+0xb1], R9 ;  /* 0x0000b1091a00c986 */ /* 0x0003e2000c101114 */
[----:B------:R-:W-:Y:S01]  /*d920*/  ISETP.LT.OR P4, PT, R35, 0xba, !P0 ;  /* 0x000000ba2300780c */ /* 0x000fe20004781670 */
[----:B------:R-:W-:Y:S01]  /*d930*/  FMUL R6, R6, UR22 ;  /* 0x0000001606067c20 */ /* 0x000fe20008400000 */
[----:B------:R-:W-:Y:S01]  /*d940*/  FMUL R5, R5, UR22 ;  /* 0x0000001605057c20 */ /* 0x000fe20008400000 */
[----:B------:R3:W-:Y:S01]  /*d950*/  @!P5 STG.E.U8 desc[UR20][R24.64+0xb8], R13 ;  /* 0x0000b80d1800d986 */ /* 0x0007e2000c101114 */
[----:B------:R-:W-:Y:S01]  /*d960*/  ISETP.LT.OR P5, PT, R35, 0xc1, !P1 ;  /* 0x000000c12300780c */ /* 0x000fe20004fa1670 */
[----:B------:R-:W-:Y:S01]  /*d970*/  FMUL R0, R0, UR22 ;  /* 0x0000001600007c20 */ /* 0x000fe20008400000 */
[----:B0-----:R-:W-:Y:S01]  /*d980*/  F2FP.SATFINITE.E4M3.F32.PACK_AB_MERGE_C R11, RZ, R6, RZ ;  /* 0x00000006ff0b723e */ /* 0x001fe200048070ff */
[----:B------:R-:W2:Y:S01]  /*d990*/  LDL.LU R225, [R1+0x1c] ;  /* 0x00001c0001e17983 */ /* 0x000ea20000300800 */
[----:B------:R-:W-:-:S03]  /*d9a0*/  F2FP.SATFINITE.E4M3.F32.PACK_AB_MERGE_C R5, RZ, R5, RZ ;  /* 0x00000005ff05723e */ /* 0x000fc600048070ff */
[----:B------:R0:W-:Y:S01]  /*d9b0*/  @!P6 STG.E.U8 desc[UR20][R24.64+0xb9], R7 ;  /* 0x0000b9071800e986 */ /* 0x0001e2000c101114 */
[----:B-1----:R-:W-:Y:S01]  /*d9c0*/  F2FP.SATFINITE.E4M3.F32.PACK_AB_MERGE_C R9, RZ, R4, RZ ;  /* 0x00000004ff09723e */ /* 0x002fe200048070ff */
[----:B------:R-:W-:Y:S01]  /*d9d0*/  FMUL R4, R227, UR22 ;  /* 0x00000016e3047c20 */ /* 0x000fe20008400000 */
[C---:B------:R-:W-:Y:S01]  /*d9e0*/  ISETP.LT.OR P6, PT, R35.reuse, 0xc2, !P1 ;  /* 0x000000c22300780c */ /* 0x040fe20004fc1670 */
[----:B------:R-:W-:Y:S01]  /*d9f0*/  @!P3 STG.E.U8 desc[UR20][R26.64+0xb8], R11 ;  /* 0x0000b80b1a00b986 */ /* 0x000fe2000c101114 */
[----:B---3--:R-:W-:Y:S01]  /*da00*/  F2FP.SATFINITE.E4M3.F32.PACK_AB_MERGE_C R13, RZ, R2, RZ ;  /* 0x00000002ff0d723e */ /* 0x008fe200048070ff */
[----:B----4-:R-:W-:Y:S01]  /*da10*/  FMUL R2, R224, UR22 ;  /* 0x00000016e0027c20 */ /* 0x010fe20008400000 */
[----:B------:R-:W-:Y:S01]  /*da20*/  ISETP.LT.OR P3, PT, R35, 0xc1, !P0 ;  /* 0x000000c12300780c */ /* 0x000fe20004761670 */
[----:B------:R-:W3:Y:S01]  /*da30*/  LDL.LU R224, [R1+0x20] ;  /* 0x0000200001e07983 */ /* 0x000ee20000300800 */
[----:B0-----:R-:W-:Y:S01]  /*da40*/  F2FP.SATFINITE.E4M3.F32.PACK_AB_MERGE_C R7, RZ, R3, RZ ;  /* 0x00000003ff07723e */ /* 0x001fe200048070ff */
[----:B------:R-:W-:-:S02]  /*da50*/  FMUL R3, R226, UR22 ;  /* 0x00000016e2037c20 */ /* 0x000fc40008400000 */
[----:B------:R0:W-:Y:S01]  /*da60*/  @!P4 STG.E.U8 desc[UR20][R26.64+0xb9], R5 ;  /* 0x0000b9051a00c986 */ /* 0x0001e2000c101114 */
[----:B------:R-:W-:-:S03]  /*da70*/  ISETP.LT.OR P4, PT, R35, 0xc2, !P0 ;  /* 0x000000c22300780c */ /* 0x000fc60004781670 */
[----:B------:R-:W4:Y:S04]  /*da80*/  LDL.LU R226, [R1+0x24] ;  /* 0x0000240001e27983 */ /* 0x000f280000300800 */
[----:B------:R-:W4:Y:S04]  /*da90*/  LDL.LU R227, [R1+0x28] ;  /* 0x0000280001e37983 */ /* 0x000f280000300800 */
[----:B------:R-:W-:Y:S01]  /*daa0*/  @!P5 STG.E.U8 desc[UR20][R24.64+0xc0], R9 ;  /* 0x0000c0091800d986 */ /* 0x000fe2000c101114 */
[C---:B------:R-:W-:Y:S02]  /*dab0*/  ISETP.LT.OR P5, PT, R35.reuse, 0xc9, !P1 ;  /* 0x000000c92300780c */ /* 0x040fe40004fa1670 */
[----:B0-----:R-:W-:Y:S01]  /*dac0*/  F2FP.SATFINITE.E4M3.F32.PACK_AB_MERGE_C R5, RZ, R0, RZ ;  /* 0x00000000ff05723e */ /* 0x001fe200048070ff */
[----:B------:R0:W-:Y:S01]  /*dad0*/  @!P6 STG.E.U8 desc[UR20][R24.64+0xc1], R7 ;  /* 0x0000c1071800e986 */ /* 0x0001e2000c101114 */
[----:B------:R-:W-:-:S03]  /*dae0*/  ISETP.LT.OR P6, PT, R35, 0xca, !P1 ;  /* 0x000000ca2300780c */ /* 0x000fc60004fc1670 */
[----:B------:R-:W-:Y:S01]  /*daf0*/  @!P3 STG.E.U8 desc[UR20][R26.64+0xc0], R13 ;  /* 0x0000c00d1a00b986 */ /* 0x000fe2000c101114 */
[----:B------:R-:W-:-:S03]  /*db00*/  ISETP.LT.OR P3, PT, R35, 0xc9, !P0 ;  /* 0x000000c92300780c */ /* 0x000fc60004761670 */
[----:B------:R1:W-:Y:S01]  /*db10*/  @!P4 STG.E.U8 desc[UR20][R26.64+0xc1], R5 ;  /* 0x0000c1051a00c986 */ /* 0x0003e2000c101114 */
[----:B0-----:R-:W-:Y:S02]  /*db20*/  F2FP.SATFINITE.E4M3.F32.PACK_AB_MERGE_C R7, RZ, R2, RZ ;  /* 0x00000002ff07723e */ /* 0x001fe400048070ff */
[----:B------:R-:W-:-:S03]  /*db30*/  ISETP.LT.OR P4, PT, R35, 0xca, !P0 ;  /* 0x000000ca2300780c */ /* 0x000fc60004781670 */
[----:B------:R0:W-:Y:S01]  /*db40*/  @!P5 STG.E.U8 desc[UR20][R24.64+0xc8], R7 ;  /* 0x0000c8071800d986 */ /* 0x0001e2000c101114 */
[----:B------:R-:W-:Y:S02]  /*db50*/  ISETP.LT.OR P5, PT, R35, 0xd1, !P1 ;  /* 0x000000d12300780c */ /* 0x000fe40004fa1670 */
[----:B------:R-:W-:Y:S02]  /*db60*/  F2FP.SATFINITE.E4M3.F32.PACK_AB_MERGE_C R9, RZ, R3, RZ ;  /* 0x00000003ff09723e */ /* 0x000fe400048070ff */
[----:B------:R-:W-:-:S03]  /*db70*/  F2FP.SATFINITE.E4M3.F32.PACK_AB_MERGE_C R11, RZ, R4, RZ ;  /* 0x00000004ff0b723e */ /* 0x000fc600048070ff */
[----:B------:R0:W-:Y:S04]  /*db80*/  @!P6 STG.E.U8 desc[UR20][R24.64+0xc9], R9 ;  /* 0x0000c9091800e986 */ /* 0x0001e8000c101114 */
[----:B------:R-:W-:Y:S01]  /*db90*/  @!P3 STG.E.U8 desc[UR20][R26.64+0xc8], R11 ;  /* 0x0000c80b1a00b986 */ /* 0x000fe2000c101114 */
[----:B--2---:R-:W-:Y:S01]  /*dba0*/  FMUL R2, R220, UR22 ;  /* 0x00000016dc027c20 */ /* 0x004fe20008400000 */
[----:B------:R-:W-:Y:S02]  /*dbb0*/  FMUL R0, R221, UR22 ;  /* 0x00000016dd007c20 */ /* 0x000fe40008400000 */
[----:B------:R-:W2:Y:S03]  /*dbc0*/  LDL.LU R221, [R1+0x2c] ;  /* 0x00002c0001dd7983 */ /* 0x000ea60000300800 */
[----:B-1----:R-:W-:Y:S01]  /*dbd0*/  F2FP.SATFINITE.E4M3.F32.PACK_AB_MERGE_C R5, RZ, R0, RZ ;  /* 0x00000000ff05723e */ /* 0x002fe200048070ff */
[----:B------:R-:W2:Y:S01]  /*dbe0*/  LDL.LU R220, [R1+0x30] ;  /* 0x0000300001dc7983 */ /* 0x000ea20000300800 */
[----:B------:R-:W-:Y:S01]  /*dbf0*/  FMUL R0, R223, UR22 ;  /* 0x00000016df007c20 */ /* 0x000fe20008400000 */
[----:B------:R-:W-:Y:S01]  /*dc00*/  FMUL R3, R222, UR22 ;  /* 0x00000016de037c20 */ /* 0x000fe20008400000 */
[----:B0-----:R-:W-:Y:S01]  /*dc10*/  F2FP.SATFINITE.E4M3.F32.PACK_AB_MERGE_C R7, RZ, R2, RZ ;  /* 0x00000002ff07723e */ /* 0x001fe200048070ff */
[----:B------:R-:W2:Y:S02]  /*dc20*/  LDL.LU R222, [R1+0x34] ;  /* 0x0000340001de7983 */ /* 0x000ea40000300800 */
[----:B------:R-:W-:-:S02]  /*dc30*/  F2FP.SATFINITE.E4M3.F32.PACK_AB_MERGE_C R13, RZ, R0, RZ ;  /* 0x00000000ff0d723e */ /* 0x000fc400048070ff */
[----:B------:R-:W2:Y:S01]  /*dc40*/  LDL.LU R223, [R1+0x38] ;  /* 0x0000380001df7983 */ /* 0x000ea20000300800 */
[----:B------:R-:W-:Y:S01]  /*dc50*/  F2FP.SATFINITE.E4M3.F32.PACK_AB_MERGE_C R9, RZ, R3, RZ ;  /* 0x00000003ff09723e */ /* 0x000fe200048070ff */
[----:B------:R-:W-:Y:S02]  /*dc60*/  FMUL R2, R225, UR22 ;  /* 0x00000016e1027c20 */ /* 0x000fe40008400000 */
[----:B------:R-:W2:Y:S04]  /*dc70*/  LDL.LU R225, [R1+0x3c] ;  /* 0x00003c0001e17983 */ /* 0x000ea80000300800 */
[----:B------:R-:W-:Y:S01]  /*dc80*/  @!P4 STG.E.U8 desc[UR20][R26.64+0xc9], R5 ;  /* 0x0000c9051a00c986 */ /* 0x000fe2000c101114 */
[----:B---3--:R-:W-:-:S03]  /*dc90*/  FMUL R0, R224, UR22 ;  /* 0x00000016e0007c20 */ /* 0x008fc60008400000 */
[----:B------:R0:W-:Y:S04]  /*dca0*/  @!P5 STG.E.U8 desc[UR20][R24.64+0xd0], R7 ;  /* 0x0000d0071800d986 */ /* 0x0001e8000c101114 */
[----:B------:R-:W3:Y:S01]  /*dcb0*/  LDL.LU R224, [R1+0x40] ;  /* 0x0000400001e07983 */ /* 0x000ee20000300800 */
[----:B----4-:R-:W-:-:S03]  /*dcc0*/  FMUL R3, R226, UR22 ;  /* 0x00000016e2037c20 */ /* 0x010fc60008400000 */
[----:B------:R-:W4:Y:S01]  /*dcd0*/  LDL.LU R226, [R1+0x44] ;  /* 0x0000440001e27983 */ /* 0x000f220000300800 */
[----:B0-----:R-:W-:Y:S01]  /*dce0*/  F2FP.SATFINITE.E4M3.F32.PACK_AB_MERGE_C R7, RZ, R0, RZ ;  /* 0x00000000ff07723e */ /* 0x001fe200048070ff */
[----:B------:R-:W-:Y:S02]  /*dcf0*/  FMUL R0, R227, UR22 ;  /* 0x00000016e3007c20 */ /* 0x000fe40008400000 */
[----:B------:R-:W4:Y:S01]  /*dd00*/  LDL.LU R227, [R1+0x48] ;  /* 0x0000480001e37983 */ /* 0x000f220000300800 */
[C---:B------:R-:W-:Y:S02]  /*dd10*/  ISETP.LT.OR P6, PT, R35.reuse, 0xd2, !P1 ;  /* 0x000000d22300780c */ /* 0x040fe40004fc1670 */
[C---:B------:R-:W-:Y:S01]  /*dd20*/  ISETP.LT.OR P4, PT, R35.reuse, 0xd2, !P0 ;  /* 0x000000d22300780c */ /* 0x040fe20004781670 */
[----:B------:R-:W4:Y:S01]  /*dd30*/  LDL.LU R219, [R1+0x4c] ;  /* 0x00004c0001db7983 */ /* 0x000f220000300800 */
[----:B------:R-:W-:Y:S02]  /*dd40*/  F2FP.SATFINITE.E4M3.F32.PACK_AB_MERGE_C R5, RZ, R2, RZ ;  /* 0x00000002ff05723e */ /* 0x000fe400048070ff */
[----:B------:R-:W-:-:S02]  /*dd50*/  ISETP.LT.OR P3, PT, R35, 0xd1, !P0 ;  /* 0x000000d12300780c */ /* 0x000fc40004761670 */
[----:B------:R-:W-:Y:S02]  /*dd60*/  ISETP.LT.OR P5, PT, R35, 0xd9, !P1 ;  /* 0x000000d92300780c */ /* 0x000fe40004fa1670 */
[----:B------:R-:W-:-:S03]  /*dd70*/  F2FP.SATFINITE.E4M3.F32.PACK_AB_MERGE_C R11, RZ, R0, RZ ;  /* 0x00000000ff0b723e */ /* 0x000fc600048070ff */
[----:B------:R0:W-:Y:S01]  /*dd80*/  @!P6 STG.E.U8 desc[UR20][R24.64+0xd1], R9 ;  /* 0x0000d1091800e986 */ /* 0x0001e2000c101114 */
[----:B------:R-:W-:-:S03]  /*dd90*/  ISETP.LT.OR P6, PT, R35, 0xda, !P1 ;  /* 0x000000da2300780c */ /* 0x000fc60004fc1670 */
[----:B------:R1:W-:Y:S01]  /*dda0*/  @!P4 STG.E.U8 desc[UR20][R26.64+0xd1], R5 ;  /* 0x0000d1051a00c986 */ /* 0x0003e2000c101114 */
[----:B------:R-:W-:-:S03]  /*ddb0*/  ISETP.LT.OR P4, PT, R35, 0xda, !P0 ;  /* 0x000000da2300780c */ /* 0x000fc60004781670 */
[----:B------:R-:W-:Y:S01]  /*ddc0*/  @!P3 STG.E.U8 desc[UR20][R26.64+0xd0], R13 ;  /* 0x0000d00d1a00b986 */ /* 0x000fe2000c101114 */
[----:B0-----:R-:W-:-:S03]  /*ddd0*/  F2FP.SATFINITE.E4M3.F32.PACK_AB_MERGE_C R9, RZ, R3, RZ ;  /* 0x00000003ff09723e */ /* 0x001fc600048070ff */
[----:B------:R0:W-:Y:S04]  /*dde0*/  @!P5 STG.E.U8 desc[UR20][R24.64+0xd8], R7 ;  /* 0x0000d8071800d986 */ /* 0x0001e8000c101114 */
[----:B------:R0:W-:Y:S01]  /*ddf0*/  @!P6 STG.E.U8 desc[UR20][R24.64+0xd9], R9 ;  /* 0x0000d9091800e986 */ /* 0x0001e2000c101114 */
[----:B--2---:R-:W-:-:S03]  /*de00*/  FMUL R0, R221, UR22 ;  /* 0x00000016dd007c20 */ /* 0x004fc60008400000 */
[----:B------:R-:W2:Y:S01]  /*de10*/  LDL.LU R221, [R1+0x50] ;  /* 0x0000500001dd7983 */ /* 0x000ea20000300800 */
[----:B------:R-:W-:-:S03]  /*de20*/  FMUL R2, R220, UR22 ;  /* 0x00000016dc027c20 */ /* 0x000fc60008400000 */
[----:B------:R-:W2:Y:S01]  /*de30*/  LDL.LU R220, [R1+0x54] ;  /* 0x0000540001dc7983 */ /* 0x000ea20000300800 */
[----:B-1----:R-:W-:Y:S01]  /*de40*/  F2FP.SATFINITE.E4M3.F32.PACK_AB_MERGE_C R5, RZ, R0, RZ ;  /* 0x00000000ff05723e */ /* 0x002fe200048070ff */
[----:B------:R-:W-:Y:S02]  /*de50*/  FMUL R3, R222, UR22 ;  /* 0x00000016de037c20 */ /* 0x000fe40008400000 */
[----:B------:R-:W2:Y:S01]  /*de60*/  LDL.LU R222, [R1+0x58] ;  /* 0x0000580001de7983 */ /* 0x000ea20000300800 */
[----:B0-----:R-:W-:Y:S01]  /*de70*/  F2FP.SATFINITE.E4M3.F32.PACK_AB_MERGE_C R7, RZ, R2, RZ ;  /* 0x00000002ff07723e */ /* 0x001fe200048070ff */
[----:B------:R-:W-:Y:S01]  /*de80*/  FMUL R4, R223, UR22 ;  /* 0x00000016df047c20 */ /* 0x000fe20008400000 */
[----:B------:R-:W-:Y:S01]  /*de90*/  F2FP.SATFINITE.E4M3.F32.PACK_AB_MERGE_C R9, RZ, R3, RZ ;  /* 0x00000003ff09723e */ /* 0x000fe200048070ff */
[----:B------:R-:W2:Y:S01]  /*dea0*/  LDL.LU R223, [R1+0x5c] ;  /* 0x00005c0001df7983 */ /* 0x000ea20000300800 */
[----:B------:R-:W-:-:S03]  /*deb0*/  FMUL R0, R225, UR22 ;  /* 0x00000016e1007c20 */ /* 0x000fc60008400000 */
[----:B------:R0:W-:Y:S04]  /*dec0*/  @!P4 STG.E.U8 desc[UR20][R26.64+0xd9], R5 ;  /* 0x0000d9051a00c986 */ /* 0x0001e8000c101114 */
[----:B------:R-:W2:Y:S01]  /*ded0*/  LDL.LU R225, [R1+0x60] ;  /* 0x0000600001e17983 */ /* 0x000ea20000300800 */
[----:B0-----:R-:W-:Y:S01]  /*dee0*/  F2FP.SATFINITE.E4M3.F32.PACK_AB_MERGE_C R5, RZ, R0, RZ ;  /* 0x00000000ff05723e */ /* 0x001fe200048070ff */
[----:B---3--:R-:W-:Y:S02]  /*def0*/  FMUL R2, R224, UR22 ;  /* 0x00000016e0027c20 */ /* 0x008fe40008400000 */
[----:B------:R-:W3:Y:S01]  /*df00*/  LDL.LU R224, [R1+0x64] ;  /* 0x0000640001e07983 */ /* 0x000ee20000300800 */
[----:B----4-:R-:W-:-:S03]  /*df10*/  FMUL R3, R226, UR22 ;  /* 0x00000016e2037c20 */ /* 0x010fc60008400000 */
[----:B------:R-:W4:Y:S01]  /*df20*/  LDL.LU R226, [R1+0x68] ;  /* 0x0000680001e27983 */ /* 0x000f220000300800 */
[----:B------:R-:W-:-:S03]  /*df30*/  FMUL R0, R227, UR22 ;  /* 0x00000016e3007c20 */ /* 0x000fc60008400000 */
[----:B------:R-:W4:Y:S01]  /*df40*/  LDL.LU R227, [R1+0x6c] ;  /* 0x00006c0001e37983 */ /* 0x000f220000300800 */
[C---:B------:R-:W-:Y:S02]  /*df50*/  ISETP.LT.OR P3, PT, R35.reuse, 0xd9, !P0 ;  /* 0x000000d92300780c */ /* 0x040fe40004761670 */
[C---:B------:R-:W-:Y:S02]  /*df60*/  ISETP.LT.OR P5, PT, R35.reuse, 0xe1, !P1 ;  /* 0x000000e12300780c */ /* 0x040fe40004fa1670 */
[C---:B------:R-:W-:Y:S02]  /*df70*/  ISETP.LT.OR P6, PT, R35.reuse, 0xe2, !P1 ;  /* 0x000000e22300780c */ /* 0x040fe40004fc1670 */
[----:B------:R-:W-:-:S07]  /*df80*/  ISETP.LT.OR P4, PT, R35, 0xe2, !P0 ;  /* 0x000000e22300780c */ /* 0x000fce0004781670 */
[----:B------:R-:W-:Y:S01]  /*df90*/  @!P3 STG.E.U8 desc[UR20][R26.64+0xd8], R11 ;  /* 0x0000d80b1a00b986 */ /* 0x000fe2000c101114 */
[----:B------:R-:W-:-:S03]  /*dfa0*/  ISETP.LT.OR P3, PT, R35, 0xe1, !P0 ;  /* 0x000000e12300780c */ /* 0x000fc60004761670 */
[----:B------:R0:W-:Y:S01]  /*dfb0*/  @!P5 STG.E.U8 desc[UR20][R24.64+0xe0], R7 ;  /* 0x0000e0071800d986 */ /* 0x0001e2000c101114 */
[----:B------:R-:W-:-:S03]  /*dfc0*/  ISETP.LT.OR P5, PT, R35, 0xe9, !P1 ;  /* 0x000000e92300780c */ /* 0x000fc60004fa1670 */
[----:B------:R1:W-:Y:S01]  /*dfd0*/  @!P6 STG.E.U8 desc[UR20][R24.64+0xe1], R9 ;  /* 0x0000e1091800e986 */ /* 0x0003e2000c101114 */
[----:B------:R-:W-:Y:S02]  /*dfe0*/  ISETP.LT.OR P6, PT, R35, 0xea, !P1 ;  /* 0x000000ea2300780c */ /* 0x000fe40004fc1670 */
[----:B------:R-:W-:Y:S01]  /*dff0*/  F2FP.SATFINITE.E4M3.F32.PACK_AB_MERGE_C R13, RZ, R4, RZ ;  /* 0x00000004ff0d723e */ /* 0x000fe200048070ff */
[----:B------:R1:W-:Y:S01]  /*e000*/  @!P4 STG.E.U8 desc[UR20][R26.64+0xe1], R5 ;  /* 0x0000e1051a00c986 */ /* 0x0003e2000c101114 */
[----:B0-----:R-:W-:-:S03]  /*e010*/  F2FP.SATFINITE.E4M3.F32.PACK_AB_MERGE_C R7, RZ, R2, RZ ;  /* 0x00000002ff07723e */ /* 0x001fc600048070ff */
[----:B------:R-:W-:Y:S01]  /*e020*/  @!P3 STG.E.U8 desc[UR20][R26.64+0xe0], R13 ;  /* 0x0000e00d1a00b986 */ /* 0x000fe2000c101114 */
[----:B-1----:R-:W-:-:S03]  /*e030*/  F2FP.SATFINITE.E4M3.F32.PACK_AB_MERGE_C R9, RZ, R3, RZ ;  /* 0x00000003ff09723e */ /* 0x002fc600048070ff */
[----:B------:R0:W-:Y:S01]  /*e040*/  @!P5 STG.E.U8 desc[UR20][R24.64+0xe8], R7 ;  /* 0x0000e8071800d986 */ /* 0x0001e2000c101114 */
[C---:B------:R-:W-:Y:S02]  /*e050*/  ISETP.LT.OR P3, PT, R35.reuse, 0xe9, !P0 ;  /* 0x000000e92300780c */ /* 0x040fe40004761670 */
[C---:B------:R-:W-:Y:S01]  /*e060*/  ISETP.LT.OR P4, PT, R35.reuse, 0xea, !P0 ;  /* 0x000000ea2300780c */ /* 0x040fe20004781670 */
[----:B------:R1:W-:Y:S01]  /*e070*/  @!P6 STG.E.U8 desc[UR20][R24.64+0xe9], R9 ;  /* 0x0000e9091800e986 */ /* 0x0003e2000c101114 */
[----:B------:R-:W-:Y:S01]  /*e080*/  ISETP.LT.OR P5, PT, R35, 0xf1, !P1 ;  /* 0x000000f12300780c */ /* 0x000fe20004fa1670 */
[----:B------:R-:W-:Y:S01]  /*e090*/  FMUL R2, R219, UR22 ;  /* 0x00000016db027c20 */ /* 0x000fe20008400000 */
[----:B------:R-:W-:Y:S02]  /*e0a0*/  ISETP.LT.OR P6, PT, R35, 0xf2, !P1 ;  /* 0x000000f22300780c */ /* 0x000fe40004fc1670 */
[----:B------:R-:W-:Y:S02]  /*e0b0*/  F2FP.SATFINITE.E4M3.F32.PACK_AB_MERGE_C R11, RZ, R0, RZ ;  /* 0x00000000ff0b723e */ /* 0x000fe400048070ff */
[----:B------:R-:W-:-:S03]  /*e0c0*/  F2FP.SATFINITE.E4M3.F32.PACK_AB_MERGE_C R5, RZ, R2, RZ ;  /* 0x00000002ff05723e */ /* 0x000fc600048070ff */
[----:B------:R-:W-:Y:S01]  /*e0d0*/  @!P3 STG.E.U8 desc[UR20][R26.64+0xe8], R11 ;  /* 0x0000e80b1a00b986 */ /* 0x000fe2000c101114 */
[----:B------:R-:W-:-:S03]  /*e0e0*/  ISETP.LT.OR P3, PT, R35, 0xf1, !P0 ;  /* 0x000000f12300780c */ /* 0x000fc60004761670 */
[----:B------:R-:W-:Y:S01]  /*e0f0*/  @!P4 STG.E.U8 desc[UR20][R26.64+0xe9], R5 ;  /* 0x0000e9051a00c986 */ /* 0x000fe2000c101114 */
[C---:B------:R-:W-:Y:S02]  /*e100*/  ISETP.LT.OR P4, PT, R35.reuse, 0xf9, !P1 ;  /* 0x000000f92300780c */ /* 0x040fe40004f81670 */
[----:B------:R-:W-:Y:S01]  /*e110*/  ISETP.LT.OR P1, PT, R35, 0xfa, !P1 ;  /* 0x000000fa2300780c */ /* 0x000fe20004f21670 */
[----:B--2---:R-:W-:Y:S01]  /*e120*/  FMUL R0, R221, UR22 ;  /* 0x00000016dd007c20 */ /* 0x004fe20008400000 */
[----:B------:R-:W-:-:S04]  /*e130*/  FMUL R3, R220, UR22 ;  /* 0x00000016dc037c20 */ /* 0x000fc80008400000 */
[----:B0-----:R-:W-:Y:S02]  /*e140*/  F2FP.SATFINITE.E4M3.F32.PACK_AB_MERGE_C R7, RZ, R0, RZ ;  /* 0x00000000ff07723e */ /* 0x001fe400048070ff */
[----:B-1----:R-:W-:Y:S01]  /*e150*/  F2FP.SATFINITE.E4M3.F32.PACK_AB_MERGE_C R9, RZ, R3, RZ ;  /* 0x00000003ff09723e */ /* 0x002fe200048070ff */
[----:B------:R-:W-:Y:S02]  /*e160*/  FMUL R0, R222, UR22 ;  /* 0x00000016de007c20 */ /* 0x000fe40008400000 */
[----:B------:R0:W-:Y:S01]  /*e170*/  @!P5 STG.E.U8 desc[UR20][R24.64+0xf0], R7 ;  /* 0x0000f0071800d986 */ /* 0x0001e2000c101114 */
[----:B------:R-:W-:-:S03]  /*e180*/  ISETP.LT.OR P5, PT, R35, 0xf2, !P0 ;  /* 0x000000f22300780c */ /* 0x000fc600047a1670 */
[----:B------:R1:W-:Y:S01]  /*e190*/  @!P6 STG.E.U8 desc[UR20][R24.64+0xf1], R9 ;  /* 0x0000f1091800e986 */ /* 0x0003e2000c101114 */
[----:B------:R-:W-:Y:S02]  /*e1a0*/  ISETP.LT.OR P6, PT, R35, 0xf9, !P0 ;  /* 0x000000f92300780c */ /* 0x000fe400047c1670 */
[----:B------:R-:W-:Y:S01]  /*e1b0*/  F2FP.SATFINITE.E4M3.F32.PACK_AB_MERGE_C R13, RZ, R0, RZ ;  /* 0x00000000ff0d723e */ /* 0x000fe200048070ff */
[----:B------:R-:W-:Y:S01]  /*e1c0*/  FMUL R0, R223, UR22 ;  /* 0x00000016df007c20 */ /* 0x000fe20008400000 */
[----:B------:R-:W-:Y:S01]  /*e1d0*/  ISETP.LT.OR P0, PT, R35, 0xfa, !P0 ;  /* 0x000000fa2300780c */ /* 0x000fe20004701670 */
[----:B------:R-:W-:-:S03]  /*e1e0*/  FMUL R2, R225, UR22 ;  /* 0x00000016e1027c20 */ /* 0x000fc60008400000 */
[----:B0-----:R-:W-:Y:S02]  /*e1f0*/  F2FP.SATFINITE.E4M3.F32.PACK_AB_MERGE_C R7, RZ, R0, RZ ;  /* 0x00000000ff07723e */ /* 0x001fe400048070ff */
[----:B-1----:R-:W-:Y:S01]  /*e200*/  F2FP.SATFINITE.E4M3.F32.PACK_AB_MERGE_C R9, RZ, R2, RZ ;  /* 0x00000002ff09723e */ /* 0x002fe200048070ff */
[----:B---3--:R-:W-:Y:S01]  /*e210*/  FMUL R3, R224, UR22 ;  /* 0x00000016e0037c20 */ /* 0x008fe20008400000 */
[----:B----4-:R-:W-:Y:S01]  /*e220*/  FMUL R4, R226, UR22 ;  /* 0x00000016e2047c20 */ /* 0x010fe20008400000 */
[----:B------:R-:W-:-:S03]  /*e230*/  FMUL R5, R227, UR22 ;  /* 0x00000016e3057c20 */ /* 0x000fc60008400000 */
[----:B------:R-:W-:Y:S02]  /*e240*/  F2FP.SATFINITE.E4M3.F32.PACK_AB_MERGE_C R3, RZ, R3, RZ ;  /* 0x00000003ff03723e */ /* 0x000fe400048070ff */
[----:B------:R-:W-:Y:S02]  /*e250*/  F2FP.SATFINITE.E4M3.F32.PACK_AB_MERGE_C R11, RZ, R4, RZ ;  /* 0x00000004ff0b723e */ /* 0x000fe400048070ff */
[----:B------:R-:W-:Y:S01]  /*e260*/  F2FP.SATFINITE.E4M3.F32.PACK_AB_MERGE_C R5, RZ, R5, RZ ;  /* 0x00000005ff05723e */ /* 0x000fe200048070ff */
[----:B------:R0:W-:Y:S04]  /*e270*/  @!P3 STG.E.U8 desc[UR20][R26.64+0xf0], R13 ;  /* 0x0000f00d1a00b986 */ /* 0x0001e8000c101114 */
[----:B------:R0:W-:Y:S04]  /*e280*/  @!P5 STG.E.U8 desc[UR20][R26.64+0xf1], R7 ;  /* 0x0000f1071a00d986 */ /* 0x0001e8000c101114 */
[----:B------:R0:W-:Y:S04]  /*e290*/  @!P4 STG.E.U8 desc[UR20][R24.64+0xf8], R9 ;  /* 0x0000f8091800c986 */ /* 0x0001e8000c101114 */
[----:B------:R0:W-:Y:S04]  /*e2a0*/  @!P1 STG.E.U8 desc[UR20][R24.64+0xf9], R3 ;  /* 0x0000f90318009986 */ /* 0x0001e8000c101114 */
[----:B------:R0:W-:Y:S04]  /*e2b0*/  @!P6 STG.E.U8 desc[UR20][R26.64+0xf8], R11 ;  /* 0x0000f80b1a00e986 */ /* 0x0001e8000c101114 */
[----:B------:R0:W-:Y:S02]  /*e2c0*/  @!P0 STG.E.U8 desc[UR20][R26.64+0xf9], R5 ;  /* 0x0000f9051a008986 */ /* 0x0001e4000c101114 */
.L_x_289:
[----:B------:R-:W-:Y:S05]  /*e2d0*/  BSYNC B0 ;  /* 0x0000000000007941 */ /* 0x000fea0003800000 */
.L_x_31:
[----:B0----5:R-:W2:Y:S04]  /*e2e0*/  LDL.LU R3, [R1+0x70] ;  /* 0x0000700001037983 */ /* 0x021ea80000300800 */
[----:B------:R-:W2:Y:S01]  /*e2f0*/  LDL.LU R2, [R1+0x74] ;  /* 0x0000740001027983 */ /* 0x000ea20000300800 */
[----:B------:R-:W-:Y:S01]  /*e300*/  ULDC UR6, c[0x0][0xc] ;  /* 0x0000030000067ab9 */ /* 0x000fe20000000800 */
[----:B------:R-:W-:Y:S01]  /*e310*/  ULDC UR7, c[0x0][0x10] ;  /* 0x0000040000077ab9 */ /* 0x000fe20000000800 */
[----:B------:R-:W2:Y:S01]  /*e320*/  LDC R5, c[0x0][0x14] ;  /* 0x00000500ff057b82 */ /* 0x000ea20000000800 */
[----:B------:R-:W-:Y:S01]  /*e330*/  UIMAD.WIDE.U32 UR6, UR6, UR7, URZ ;  /* 0x00000007060672a5 */ /* 0x000fe2000f8e003f */
[----:B------:R-:W-:Y:S01]  /*e340*/  PRMT R0, RZ, 0x7610, R0 ;  /* 0x00007610ff007816 */ /* 0x000fe20000000000 */
[----:B------:R-:W-:-:S04]  /*e350*/  UMOV UR24, 0xffffffff ;  /* 0xffffffff00187882 */ /* 0x000fc80000000000 */
[----:B--2---:R-:W-:-:S04]  /*e360*/  IMAD.WIDE.U32 R2, R5, UR6, R2 ;  /* 0x0000000605027c25 */ /* 0x004fc8000f8e0002 */
[----:B------:R-:W-:Y:S01]  /*e370*/  IMAD R5, R5, UR7, RZ ;  /* 0x0000000705057c24 */ /* 0x000fe2000f8e02ff */
[----:B------:R-:W-:Y:S01]  /*e380*/  ULDC.64 UR6, c[0x0][0x650] ;  /* 0x0001940000067ab9 */ /* 0x000fe20000000a00 */
[----:B------:R-:W-:Y:S01]  /*e390*/  IMAD.MOV.U32 R19, RZ, RZ, R2 ;  /* 0x000000ffff137224 */ /* 0x000fe200078e0002 */
[----:B------:R-:W-:Y:S01]  /*e3a0*/  ISETP.GE.U32.AND P0, PT, R2, UR6, PT ;  /* 0x0000000602007c0c */ /* 0x000fe2000bf06070 */
[----:B------:R-:W-:Y:S02]  /*e3b0*/  IMAD.IADD R22, R3, 0x1, R5 ;  /* 0x0000000103167824 */ /* 0x000fe400078e0205 */
[----:B------:R-:W-:-:S03]  /*e3c0*/  IMAD.MOV.U32 R2, RZ, RZ, -0x1 ;  /* 0xffffffffff027424 */ /* 0x000fc600078e00ff */
[----:B------:R0:W-:Y:S01]  /*e3d0*/  STL [R1+0x70], R22 ;  /* 0x0000701601007387 */ /* 0x0001e20000100800 */
[----:B------:R-:W-:-:S03]  /*e3e0*/  ISETP.GE.U32.AND.EX P0, PT, R22, UR7, PT, P0 ;  /* 0x0000000716007c0c */ /* 0x000fc6000bf06100 */
[----:B------:R0:W-:Y:S04]  /*e3f0*/  STL [R1+0x74], R19 ;  /* 0x0000741301007387 */ /* 0x0001e80000100800 */
[----:B------:R0:W-:Y:S06]  /*e400*/  STL [R1+0x78], R2 ;  /* 0x0000780201007387 */ /* 0x0001ec0000100800 */
[----:B------:R-:W-:Y:S05]  /*e410*/  @P0 BRA `(.L_x_290) ;  /* 0x00000004006c0947 */ /* 0x000fea0003800000 */
[----:B------:R-:W2:Y:S01]  /*e420*/  S2R R14, SR_CTAID.X ;  /* 0x00000000000e7919 */ /* 0x000ea20000002500 */
[----:B------:R-:W5:Y:S01]  /*e430*/  LDC.64 R8, c[0x0][0x628] ;  /* 0x00018a00ff087b82 */ /* 0x000f620000000a00 */
[----:B------:R-:W-:Y:S01]  /*e440*/  ULDC UR6, c[0x0][0x150] ;  /* 0x0000540000067ab9 */ /* 0x000fe20000000800 */
[----:B------:R-:W-:Y:S01]  /*e450*/  IMAD.MOV.U32 R6, RZ, RZ, R19 ;  /* 0x000000ffff067224 */ /* 0x000fe200078e0013 */
[----:B------:R-:W0:Y:S01]  /*e460*/  S2R R16, SR_CTAID.Y ;  /* 0x0000000000107919 */ /* 0x000e220000002600 */
[----:B------:R-:W-:-:S04]  /*e470*/  IMAD.MOV.U32 R7, RZ, RZ, R22 ;  /* 0x000000ffff077224 */ /* 0x000fc800078e0016 */
[----:B------:R-:W0:Y:S08]  /*e480*/  LDC R17, c[0x0][0x144] ;  /* 0x00005100ff117b82 */ /* 0x000e300000000800 */
[----:B------:R-:W0:Y:S08]  /*e490*/  LDC R10, c[0x0][0x630] ;  /* 0x00018c00ff0a7b82 */ /* 0x000e300000000800 */
[----:B------:R-:W0:Y:S01]  /*e4a0*/  LDC.64 R12, c[0x0][0x620] ;  /* 0x00018800ff0c7b82 */ /* 0x000e220000000a00 */
[----:B-----5:R-:W-:-:S04]  /*e4b0*/  ISETP.NE.U32.AND P0, PT, R8, RZ, PT ;  /* 0x000000ff0800720c */ /* 0x020fc80003f05070 */
[----:B------:R-:W-:Y:S02]  /*e4c0*/  ISETP.NE.AND.EX P0, PT, R9, RZ, PT, P0 ;  /* 0x000000ff0900720c */ /* 0x000fe40003f05300 */
[----:B--2---:R-:W-:-:S05]  /*e4d0*/  I2FP.F32.U32 R0, R14 ;  /* 0x0000000e00007245 */ /* 0x004fca0000201000 */
[----:B------:R-:W-:-:S04]  /*e4e0*/  FMUL R0, R0, UR6 ;  /* 0x0000000600007c20 */ /* 0x000fc80008400000 */
[----:B------:R2:W0:Y:S02]  /*e4f0*/  F2I.U32.TRUNC.NTZ R15, R0 ;  /* 0x00000000000f7305 */ /* 0x000424000020f000 */
[----:B------:R-:W-:Y:S05]  /*e500*/  @!P0 BRA `(.L_x_291) ;  /* 0x0000000000288947 */ /* 0x000fea0003800000 */
[----:B--2---:R-:W2:Y:S02]  /*e510*/  LDC R0, c[0x0][0x634] ;  /* 0x00018d00ff007b82 */ /* 0x004ea40000000800 */
[----:B--2---:R-:W-:-:S05]  /*e520*/  IADD3 R7, P0, R19, R0, RZ ;  /* 0x0000000013077210 */ /* 0x004fca0007f1e0ff */
[----:B------:R-:W-:-:S04]  /*e530*/  IMAD.X R11, RZ, RZ, R22, P0 ;  /* 0x000000ffff0b7224 */ /* 0x000fc800000e0616 */
[----:B0-----:R-:W-:-:S04]  /*e540*/  IMAD.WIDE.U32 R2, R11, R8, RZ ;  /* 0x000000080b027225 */ /* 0x001fc800078e00ff */
[----:B------:R-:W-:-:S04]  /*e550*/  IMAD.WIDE.U32 R4, P0, R7, R9, R2 ;  /* 0x0000000907047225 */ /* 0x000fc80007800002 */
[----:B------:R-:W-:-:S04]  /*e560*/  IMAD.WIDE.U32 R2, R7, R8, RZ ;  /* 0x0000000807027225 */ /* 0x000fc800078e00ff */
[----:B------:R-:W-:Y:S01]  /*e570*/  IMAD.X R7, RZ, RZ, RZ, P0 ;  /* 0x000000ffff077224 */ /* 0x000fe200000e06ff */
[----:B------:R-:W-:Y:S01]  /*e580*/  IADD3 RZ, P0, R3, R4, RZ ;  /* 0x0000000403ff7210 */ /* 0x000fe20007f1e0ff */
[----:B------:R-:W-:-:S04]  /*e590*/  IMAD.MOV.U32 R6, RZ, RZ, R5 ;  /* 0x000000ffff067224 */ /* 0x000fc800078e0005 */
[----:B------:R-:W-:-:S08]  /*e5a0*/  IMAD.WIDE.U32.X R6, R11, R9, R6, P0 ;  /* 0x000000090b067225 */ /* 0x000fd000000e0406 */
.L_x_291:
[-CC-:B0-----:R-:W-:Y:S01]  /*e5b0*/  SHF.R.U64 R24, R6, R10.reuse, R7.reuse ;  /* 0x0000000a06187219 */ /* 0x181fe20000001207 */
[----:B------:R-:W0:Y:S01]  /*e5c0*/  LDC.64 R20, c[0x0][0x640] ;  /* 0x00019000ff147b82 */ /* 0x000e220000000a00 */
[----:B--2---:R-:W-:Y:S01]  /*e5d0*/  SHF.R.U32.HI R0, RZ, R10, R7 ;  /* 0x0000000aff007219 */ /* 0x004fe20000011607 */
[----:B------:R-:W-:Y:S01]  /*e5e0*/  IMAD.MOV.U32 R2, RZ, RZ, R19 ;  /* 0x000000ffff027224 */ /* 0x000fe200078e0013 */
[----:B------:R-:W-:Y:S01]  /*e5f0*/  IADD3 R5, P0, RZ, -R24, RZ ;  /* 0x80000018ff057210 */ /* 0x000fe20007f1e0ff */
[----:B------:R-:W-:Y:S01]  /*e600*/  IMAD.MOV R15, RZ, RZ, -R15 ;  /* 0x000000ffff0f7224 */ /* 0x000fe200078e0a0f */
[----:B------:R-:W-:Y:S01]  /*e610*/  ULDC UR6, c[0x0][0x154] ;  /* 0x0000550000067ab9 */ /* 0x000fe20000000800 */
[----:B------:R-:W-:Y:S02]  /*e620*/  IMAD.MOV.U32 R7, RZ, RZ, 0x1 ;  /* 0x00000001ff077424 */ /* 0x000fe400078e00ff */
[----:B------:R-:W2:Y:S01]  /*e630*/  LDC R4, c[0x0][0x618] ;  /* 0x00018600ff047b82 */ /* 0x000ea20000000800 */
[----:B------:R-:W-:-:S02]  /*e640*/  IMAD.X R3, RZ, RZ, ~R0, P0 ;  /* 0x000000ffff037224 */ /* 0x000fc400000e0e00 */
[----:B------:R-:W-:Y:S02]  /*e650*/  IMAD R15, R17, R15, R14 ;  /* 0x0000000f110f7224 */ /* 0x000fe400078e020e */
[-C--:B------:R-:W-:Y:S02]  /*e660*/  IMAD R0, R3, R12.reuse, RZ ;  /* 0x0000000c03007224 */ /* 0x080fe400078e02ff */
[----:B------:R-:W-:Y:S01]  /*e670*/  IMAD.MOV.U32 R3, RZ, RZ, R22 ;  /* 0x000000ffff037224 */ /* 0x000fe200078e0016 */
[----:B------:R-:W5:Y:S01]  /*e680*/  LDC R6, c[0x0][0x608] ;  /* 0x00018200ff067b82 */ /* 0x000f620000000800 */
[----:B------:R-:W-:-:S04]  /*e690*/  IMAD.WIDE.U32 R2, R5, R12, R2 ;  /* 0x0000000c05027225 */ /* 0x000fc800078e0002 */
[----:B------:R-:W-:-:S03]  /*e6a0*/  IMAD R5, R5, R13, R0 ;  /* 0x0000000d05057224 */ /* 0x000fc600078e0200 */
[----:B------:R-:W1:Y:S01]  /*e6b0*/  LDC R18, c[0x0][0x658] ;  /* 0x00019600ff127b82 */ /* 0x000e620000000800 */
[----:B------:R-:W-:Y:S01]  /*e6c0*/  I2FP.F32.U32 R0, R16 ;  /* 0x0000001000007245 */ /* 0x000fe20000201000 */
[----:B------:R-:W-:Y:S01]  /*e6d0*/  IMAD.IADD R3, R3, 0x1, R5 ;  /* 0x0000000103037824 */ /* 0x000fe200078e0205 */
[----:B0-----:R-:W-:Y:S01]  /*e6e0*/  ISETP.NE.U32.AND P0, PT, R20, RZ, PT ;  /* 0x000000ff1400720c */ /* 0x001fe20003f05070 */
[----:B------:R-:W-:Y:S02]  /*e6f0*/  IMAD.MOV.U32 R5, RZ, RZ, -0x1 ;  /* 0xffffffffff057424 */ /* 0x000fe400078e00ff */
[----:B------:R-:W-:Y:S02]  /*e700*/  FMUL R0, R0, UR6 ;  /* 0x0000000600007c20 */ /* 0x000fe40008400000 */
[----:B------:R-:W0:Y:S01]  /*e710*/  LDC R13, c[0x0][0x148] ;  /* 0x00005200ff0d7b82 */ /* 0x000e220000000800 */
[----:B--2---:R-:W-:Y:S01]  /*e720*/  SHF.R.U64 R10, R2, R4, R3 ;  /* 0x00000004020a7219 */ /* 0x004fe20000001203 */
[----:B------:R2:W0:Y:S01]  /*e730*/  F2I.U32.TRUNC.NTZ R12, R0 ;  /* 0x00000000000c7305 */ /* 0x000422000020f000 */
[----:B------:R-:W-:-:S02]  /*e740*/  ISETP.NE.AND.EX P0, PT, R21, RZ, PT, P0 ;  /* 0x000000ff1500720c */ /* 0x000fc40003f05300 */
[----:B------:R-:W-:-:S03]  /*e750*/  SHF.R.U32.HI R3, RZ, R4, R3 ;  /* 0x00000004ff037219 */ /* 0x000fc60000011603 */
[----:B------:R-:W0:Y:S01]  /*e760*/  LDC R14, c[0x0][0x600] ;  /* 0x00018000ff0e7b82 */ /* 0x000e220000000800 */
[-CC-:B-----5:R-:W-:Y:S02]  /*e770*/  SHF.R.U64 R8, R10, R6.reuse, R3.reuse ;  /* 0x000000060a087219 */ /* 0x1a0fe40000001203 */
[----:B------:R-:W-:-:S05]  /*e780*/  SHF.R.U32.HI R3, RZ, R6, R3 ;  /* 0x00000006ff037219 */ /* 0x000fca0000011603 */
[----:B------:R-:W0:Y:S01]  /*e790*/  LDC R19, c[0x0][0x648] ;  /* 0x00019200ff137b82 */ /* 0x000e220000000800 */
[-CC-:B-1----:R-:W-:Y:S02]  /*e7a0*/  SHF.R.U64 R11, R8, R18.reuse, R3.reuse ;  /* 0x00000012080b7219 */ /* 0x182fe40000001203 */
[-C--:B------:R-:W-:Y:S02]  /*e7b0*/  SHF.L.U32 R5, R5, R18.reuse, RZ ;  /* 0x0000001205057219 */ /* 0x080fe400000006ff */
[-C--:B------:R-:W-:Y:S01]  /*e7c0*/  SHF.R.U32.HI R3, RZ, R18.reuse, R3 ;  /* 0x00000012ff037219 */ /* 0x080fe20000011603 */
[----:B------:R-:W-:Y:S01]  /*e7d0*/  IMAD.MOV.U32 R2, RZ, RZ, R11 ;  /* 0x000000ffff027224 */ /* 0x000fe200078e000b */
[----:B------:R-:W-:Y:S01]  /*e7e0*/  SHF.L.U32 R34, R7, R18, RZ ;  /* 0x0000001207227219 */ /* 0x000fe200000006ff */
[----:B------:R-:W1:Y:S01]  /*e7f0*/  LDC R22, c[0x0][0x638] ;  /* 0x00018e00ff167b82 */ /* 0x000e620000000800 */
[----:B------:R-:W-:-:S07]  /*e800*/  LOP3.LUT R17, RZ, R5, RZ, 0x33, !PT ;  /* 0x00000005ff117212 */ /* 0x000fce00078e33ff */
[----:B------:R-:W0:Y:S01]  /*e810*/  LDC R23, c[0x0][0x610] ;  /* 0x00018400ff177b82 */ /* 0x000e220000000800 */
[----:B--2---:R-:W-:Y:S05]  /*e820*/  @!P0 BRA `(.L_x_292) ;  /* 0x0000000000288947 */ /* 0x004fea0003800000 */
[----:B------:R-:W2:Y:S02]  /*e830*/  LDC R0, c[0x0][0x64c] ;  /* 0x00019300ff007b82 */ /* 0x000ea40000000800 */
[----:B--2---:R-:W-:-:S05]  /*e840*/  IADD3 R7, P0, R11, R0, RZ ;  /* 0x000000000b077210 */ /* 0x004fca0007f1e0ff */
        /* <DEDUP_REMOVED lines=8> */
.L_x_292:
[----:B0-----:R-:W-:Y:S01]  /*e8d0*/  SHF.R.U64 R0, R2, R19, R3 ;  /* 0x0000001302007219 */ /* 0x001fe20000001203 */
[----:B------:R-:W-:Y:S01]  /*e8e0*/  VIADD R3, R14, 0xffffffff ;  /* 0xffffffff0e037836 */ /* 0x000fe20000000000 */
[----:B------:R-:W-:Y:S01]  /*e8f0*/  LOP3.LUT R5, R8, R17, RZ, 0xc0, !PT ;  /* 0x0000001108057212 */ /* 0x000fe200078ec0ff */
[----:B------:R-:W-:Y:S01]  /*e900*/  IMAD.MOV R12, RZ, RZ, -R12 ;  /* 0x000000ffff0c7224 */ /* 0x000fe200078e0a0c */
[----:B------:R-:W-:Y:S01]  /*e910*/  R2UR UR24, R24 ;  /* 0x00000000181872ca */ /* 0x000fe200000e0000 */
[----:B------:R-:W-:Y:S01]  /*e920*/  IMAD.MOV R2, RZ, RZ, -R0 ;  /* 0x000000ffff027224 */ /* 0x000fe200078e0a00 */
[----:B------:R-:W-:Y:S01]  /*e930*/  LOP3.LUT R3, R10, R3, RZ, 0xc0, !PT ;  /* 0x000000030a037212 */ /* 0x000fe200078ec0ff */
[----:B------:R-:W-:Y:S02]  /*e940*/  IMAD R34, R34, R0, R5 ;  /* 0x0000000022227224 */ /* 0x000fe400078e0205 */
[----:B------:R-:W-:Y:S02]  /*e950*/  @P2 IMAD R15, R13, R12, R16 ;  /* 0x0000000c0d0f2224 */ /* 0x000fe400078e0210 */
[----:B-1----:R-:W-:-:S02]  /*e960*/  IMAD R0, R2, R22, R11 ;  /* 0x0000001602007224 */ /* 0x002fc400078e020b */
[----:B------:R-:W-:Y:S02]  /*e970*/  IMAD R34, R34, R23, R15 ;  /* 0x0000001722227224 */ /* 0x000fe400078e020f */
[----:B------:R-:W-:Y:S02]  /*e980*/  IMAD R3, R0, R14, R3 ;  /* 0x0000000e00037224 */ /* 0x000fe400078e0203 */
[----:B------:R-:W-:-:S03]  /*e990*/  IMAD.MOV.U32 R0, RZ, RZ, 0x1 ;  /* 0x00000001ff007424 */ /* 0x000fc600078e00ff */
[----:B------:R-:W-:Y:S02]  /*e9a0*/  SEL R2, R3, R34, !P2 ;  /* 0x0000002203027207 */ /* 0x000fe40005000000 */
[----:B------:R-:W-:-:S03]  /*e9b0*/  SEL R34, R34, R3, !P2 ;  /* 0x0000000322227207 */ /* 0x000fc60005000000 */
[----:B------:R2:W-:Y:S04]  /*e9c0*/  STL [R1+0x78], R2 ;  /* 0x0000780201007387 */ /* 0x0005e80000100800 */
.L_x_290:
[----:B------:R0:W-:Y:S01]  /*e9d0*/  STL [R1+0x7c], R34 ;  /* 0x00007c2201007387 */ /* 0x0001e20000100800 */
[----:B------:R-:W-:-:S13]  /*e9e0*/  LOP3.LUT P0, RZ, R0, 0xff, RZ, 0xc0, !PT ;  /* 0x000000ff00ff7812 */ /* 0x000fda000780c0ff */
[----:B0-----:R-:W-:Y:S05]  /*e9f0*/  @P0 BRA `(.L_x_293) ;  /* 0xffffff2400a00947 */ /* 0x001fea000383ffff */
[----:B------:R-:W-:Y:S05]  /*ea00*/  EXIT ;  /* 0x000000000000794d */ /* 0x000fea0003800000 */
.L_x_3:
[----:B------:R-:W2:Y:S01]  /*ea10*/  LDL R16, [R1+0x74] ;  /* 0x0000740001107983 */ /* 0x000ea20000100800 */
[----:B------:R-:W-:-:S03]  /*ea20*/  ULDC.64 UR4, c[0x0][0x650] ;  /* 0x0001940000047ab9 */ /* 0x000fc60000000a00 */
[----:B------:R-:W3:Y:S01]  /*ea30*/  LDL R17, [R1+0x70] ;  /* 0x0000700001117983 */ /* 0x000ee20000100800 */
[----:B------:R-:W-:Y:S01]  /*ea40*/  PRMT R4, RZ, 0x7610, R4 ;  /* 0x00007610ff047816 */ /* 0x000fe20000000004 */
[----:B------:R-:W-:Y:S02]  /*ea50*/  IMAD.MOV.U32 R5, RZ, RZ, -0x1 ;  /* 0xffffffffff057424 */ /* 0x000fe400078e00ff */
[----:B------:R-:W-:Y:S02]  /*ea60*/  IMAD.MOV.U32 R6, RZ, RZ, -0x1 ;  /* 0xffffffffff067424 */ /* 0x000fe400078e00ff */
[----:B------:R-:W-:Y:S01]  /*ea70*/  IMAD.MOV.U32 R11, RZ, RZ, -0x1 ;  /* 0xffffffffff0b7424 */ /* 0x000fe200078e00ff */
[----:B--2---:R-:W-:-:S04]  /*ea80*/  ISETP.GE.U32.AND P0, PT, R16, UR4, PT ;  /* 0x0000000410007c0c */ /* 0x004fc8000bf06070 */
[----:B---3--:R-:W-:-:S13]  /*ea90*/  ISETP.GE.U32.AND.EX P0, PT, R17, UR5, PT, P0 ;  /* 0x0000000511007c0c */ /* 0x008fda000bf06100 */
[----:B------:R-:W-:Y:S05]  /*eaa0*/  @P0 BRA `(.L_x_294) ;  /* 0x00000004005c0947 */ /* 0x000fea0003800000 */
        /* <DEDUP_REMOVED lines=18> */
.L_x_295:
[-CC-:B------:R-:W-:Y:S01]  /*ebd0*/  SHF.R.U64 R11, R8, R12.reuse, R9.reuse ;  /* 0x0000000c080b7219 */ /* 0x180fe20000001209 */
[----:B------:R-:W0:Y:S01]  /*ebe0*/  LDC.64 R20, c[0x0][0x640] ;  /* 0x00019000ff147b82 */ /* 0x000e220000000a00 */
[----:B------:R-:W-:Y:S01]  /*ebf0*/  SHF.R.U32.HI R3, RZ, R12, R9 ;  /* 0x0000000cff037219 */ /* 0x000fe20000011609 */
[----:B------:R-:W-:Y:S01]  /*ec00*/  ULDC UR4, c[0x0][0x150] ;  /* 0x0000540000047ab9 */ /* 0x000fe20000000800 */
[----:B------:R-:W-:Y:S01]  /*ec10*/  IADD3 R7, P0, RZ, -R11, RZ ;  /* 0x8000000bff077210 */ /* 0x000fe20007f1e0ff */
[----:B------:R-:W-:Y:S01]  /*ec20*/  IMAD.MOV.U32 R4, RZ, RZ, R16 ;  /* 0x000000ffff047224 */ /* 0x000fe200078e0010 */
[----:B------:R-:W-:Y:S01]  /*ec30*/  I2FP.F32.U32 R6, R2 ;  /* 0x0000000200067245 */ /* 0x000fe20000201000 */
[----:B------:R-:W-:Y:S02]  /*ec40*/  IMAD.MOV.U32 R5, RZ, RZ, R17 ;  /* 0x000000ffff057224 */ /* 0x000fe400078e0011 */
[----:B------:R-:W1:Y:S01]  /*ec50*/  LDC R10, c[0x0][0x618] ;  /* 0x00018600ff0a7b82 */ /* 0x000e620000000800 */
[----:B------:R-:W-:-:S02]  /*ec60*/  IMAD.X R3, RZ, RZ, ~R3, P0 ;  /* 0x000000ffff037224 */ /* 0x000fc400000e0e03 */
[----:B------:R-:W-:Y:S01]  /*ec70*/  FMUL R9, R6, UR4 ;  /* 0x0000000406097c20 */ /* 0x000fe20008400000 */
[----:B------:R-:W-:Y:S01]  /*ec80*/  IMAD.WIDE.U32 R4, R7, R14, R4 ;  /* 0x0000000e07047225 */ /* 0x000fe200078e0004 */
[----:B------:R-:W-:-:S03]  /*ec90*/  ULDC UR4, c[0x0][0x154] ;  /* 0x0000550000047ab9 */ /* 0x000fc60000000800 */
[----:B------:R-:W-:Y:S01]  /*eca0*/  IMAD R6, R3, R14, RZ ;  /* 0x0000000e03067224 */ /* 0x000fe200078e02ff */
[----:B------:R-:W2:Y:S01]  /*ecb0*/  LDC R13, c[0x0][0x144] ;  /* 0x00005100ff0d7b82 */ /* 0x000ea20000000800 */
[----:B------:R-:W3:Y:S02]  /*ecc0*/  F2I.U32.TRUNC.NTZ R9, R9 ;  /* 0x0000000900097305 */ /* 0x000ee4000020f000 */
[----:B------:R-:W-:Y:S02]  /*ecd0*/  IMAD R3, R7, R15, R6 ;  /* 0x0000000f07037224 */ /* 0x000fe400078e0206 */
[----:B------:R-:W-:Y:S02]  /*ece0*/  IMAD.MOV.U32 R6, RZ, RZ, -0x1 ;  /* 0xffffffffff067424 */ /* 0x000fe400078e00ff */
[----:B------:R-:W-:Y:S01]  /*ecf0*/  IMAD.IADD R3, R5, 0x1, R3 ;  /* 0x0000000105037824 */ /* 0x000fe200078e0203 */
[----:B------:R-:W4:Y:S01]  /*ed00*/  LDC R12, c[0x0][0x608] ;  /* 0x00018200ff0c7b82 */ /* 0x000f220000000800 */
[----:B------:R-:W-:-:S02]  /*ed10*/  I2FP.F32.U32 R5, R0 ;  /* 0x0000000000057245 */ /* 0x000fc40000201000 */
[----:B0-----:R-:W-:-:S03]  /*ed20*/  ISETP.NE.U32.AND P0, PT, R20, RZ, PT ;  /* 0x000000ff1400720c */ /* 0x001fc60003f05070 */
[----:B------:R-:W-:Y:S01]  /*ed30*/  FMUL R5, R5, UR4 ;  /* 0x0000000405057c20 */ /* 0x000fe20008400000 */
[----:B------:R-:W-:Y:S01]  /*ed40*/  ISETP.NE.AND.EX P0, PT, R21, RZ, PT, P0 ;  /* 0x000000ff1500720c */ /* 0x000fe20003f05300 */
[----:B------:R-:W0:Y:S01]  /*ed50*/  LDC R7, c[0x0][0x658] ;  /* 0x00019600ff077b82 */ /* 0x000e220000000800 */
[-C--:B-1----:R-:W-:Y:S01]  /*ed60*/  SHF.R.U64 R8, R4, R10.reuse, R3 ;  /* 0x0000000a04087219 */ /* 0x082fe20000001203 */
[----:B---3--:R-:W-:Y:S01]  /*ed70*/  IMAD.MOV R4, RZ, RZ, -R9 ;  /* 0x000000ffff047224 */ /* 0x008fe200078e0a09 */
[----:B------:R-:W-:Y:S02]  /*ed80*/  SHF.R.U32.HI R3, RZ, R10, R3 ;  /* 0x0000000aff037219 */ /* 0x000fe40000011603 */
[----:B------:R1:W3:Y:S03]  /*ed90*/  F2I.U32.TRUNC.NTZ R10, R5 ;  /* 0x00000005000a7305 */ /* 0x0002e6000020f000 */
[----:B------:R-:W1:Y:S01]  /*eda0*/  LDC R17, c[0x0][0x148] ;  /* 0x00005200ff117b82 */ /* 0x000e620000000800 */
[----:B--2---:R-:W-:-:S02]  /*edb0*/  IMAD R19, R13, R4, R2 ;  /* 0x000000040d137224 */ /* 0x004fc400078e0202 */
[----:B------:R-:W-:-:S05]  /*edc0*/  IMAD.MOV.U32 R4, RZ, RZ, 0x1 ;  /* 0x00000001ff047424 */ /* 0x000fca00078e00ff */
[----:B------:R-:W2:Y:S01]  /*edd0*/  LDC R14, c[0x0][0x600] ;  /* 0x00018000ff0e7b82 */ /* 0x000ea20000000800 */
[-CC-:B----4-:R-:W-:Y:S02]  /*ede0*/  SHF.R.U64 R13, R8, R12.reuse, R3.reuse ;  /* 0x0000000c080d7219 */ /* 0x190fe40000001203 */
[----:B------:R-:W-:-:S05]  /*edf0*/  SHF.R.U32.HI R2, RZ, R12, R3 ;  /* 0x0000000cff027219 */ /* 0x000fca0000011603 */
[----:B------:R-:W4:Y:S01]  /*ee00*/  LDC R16, c[0x0][0x648] ;  /* 0x00019200ff107b82 */ /* 0x000f220000000800 */
[-CC-:B0-----:R-:W-:Y:S02]  /*ee10*/  SHF.R.U64 R15, R13, R7.reuse, R2.reuse ;  /* 0x000000070d0f7219 */ /* 0x181fe40000001202 */
[-C--:B------:R-:W-:Y:S02]  /*ee20*/  SHF.L.U32 R6, R6, R7.reuse, RZ ;  /* 0x0000000706067219 */ /* 0x080fe400000006ff */
[-C--:B------:R-:W-:Y:S01]  /*ee30*/  SHF.R.U32.HI R3, RZ, R7.reuse, R2 ;  /* 0x00000007ff037219 */ /* 0x080fe20000011602 */
[----:B------:R-:W-:Y:S01]  /*ee40*/  IMAD.MOV.U32 R2, RZ, RZ, R15 ;  /* 0x000000ffff027224 */ /* 0x000fe200078e000f */
[----:B------:R-:W-:Y:S01]  /*ee50*/  SHF.L.U32 R12, R4, R7, RZ ;  /* 0x00000007040c7219 */ /* 0x000fe200000006ff */
[----:B------:R-:W0:Y:S01]  /*ee60*/  LDC R18, c[0x0][0x638] ;  /* 0x00018e00ff127b82 */ /* 0x000e220000000800 */
[----:B------:R-:W-:-:S07]  /*ee70*/  LOP3.LUT R22, RZ, R6, RZ, 0x33, !PT ;  /* 0x00000006ff167212 */ /* 0x000fce00078e33ff */
        /* <DEDUP_REMOVED lines=12> */
.L_x_296:
[----:B----4-:R-:W-:Y:S01]  /*ef40*/  SHF.R.U64 R3, R2, R16, R3 ;  /* 0x0000001002037219 */ /* 0x010fe20000001203 */
[----:B--2---:R-:W-:Y:S01]  /*ef50*/  VIADD R5, R14, 0xffffffff ;  /* 0xffffffff0e057836 */ /* 0x004fe20000000000 */
[----:B------:R-:W-:Y:S01]  /*ef60*/  LOP3.LUT R2, R13, R22, RZ, 0xc0, !PT ;  /* 0x000000160d027212 */ /* 0x000fe200078ec0ff */
[----:B------:R-:W-:Y:S02]  /*ef70*/  IMAD.MOV R10, RZ, RZ, -R10 ;  /* 0x000000ffff0a7224 */ /* 0x000fe400078e0a0a */
[----:B------:R-:W-:Y:S02]  /*ef80*/  IMAD.MOV R4, RZ, RZ, -R3 ;  /* 0x000000ffff047224 */ /* 0x000fe400078e0a03 */
[----:B------:R-:W-:Y:S01]  /*ef90*/  IMAD R2, R12, R3, R2 ;  /* 0x000000030c027224 */ /* 0x000fe200078e0202 */
[----:B------:R-:W-:Y:S01]  /*efa0*/  LOP3.LUT R3, R8, R5, RZ, 0xc0, !PT ;  /* 0x0000000508037212 */ /* 0x000fe200078ec0ff */
[----:B------:R-:W-:Y:S02]  /*efb0*/  @P2 IMAD R19, R17, R10, R0 ;  /* 0x0000000a11132224 */ /* 0x000fe400078e0200 */
[----:B0-----:R-:W-:-:S02]  /*efc0*/  IMAD R0, R4, R18, R15 ;  /* 0x0000001204007224 */ /* 0x001fc400078e020f */
[----:B------:R-:W-:Y:S02]  /*efd0*/  IMAD R5, R2, R23, R19 ;  /* 0x0000001702057224 */ /* 0x000fe400078e0213 */
[----:B------:R-:W-:Y:S02]  /*efe0*/  IMAD R0, R0, R14, R3 ;  /* 0x0000000e00007224 */ /* 0x000fe400078e0203 */
[----:B------:R-:W-:-:S03]  /*eff0*/  IMAD.MOV.U32 R4, RZ, RZ, 0x1 ;  /* 0x00000001ff047424 */ /* 0x000fc600078e00ff */
[----:B------:R-:W-:Y:S02]  /*f000*/  SEL R6, R0, R5, !P2 ;  /* 0x0000000500067207 */ /* 0x000fe40005000000 */
[----:B------:R-:W-:-:S07]  /*f010*/  SEL R5, R5, R0, !P2 ;  /* 0x0000000005057207 */ /* 0x000fce0005000000 */
.L_x_294:
[----:B------:R-:W-:-:S08]  /*f020*/  NOP ;  /* 0x0000000000007918 */ /* 0x000fd00000000000 */
[----:B------:R-:W0:-:S00]  /*f030*/  USETMAXREG.DEALLOC.CTAPOOL 0x28 ;  /* 0x00000028000079c8 */ /* 0x000e0000080e0500 */
[----:B------:R-:W-:-:S13]  /*f040*/  ISETP.NE.AND P0, PT, RZ, UR8, PT ;  /* 0x00000008ff007c0c */ /* 0x000fda000bf05270 */
[----:B------:R-:W-:Y:S05]  /*f050*/  @P0 EXIT ;  /* 0x000000000000094d */ /* 0x000fea0003800000 */
[----:B0-----:R-:W-:Y:S01]  /*f060*/  LOP3.LUT P0, RZ, R4, 0xff, RZ, 0xc0, !PT ;  /* 0x000000ff04ff7812 */ /* 0x001fe2000780c0ff */
[----:B------:R-:W-:Y:S02]  /*f070*/  IMAD.MOV.U32 R0, RZ, RZ, 0x1 ;  /* 0x00000001ff007424 */ /* 0x000fe400078e00ff */
[----:B------:R-:W-:-:S10]  /*f080*/  IMAD.MOV.U32 R8, RZ, RZ, RZ ;  /* 0x000000ffff087224 */ /* 0x000fd400078e00ff */
[----:B------:R-:W-:Y:S05]  /*f090*/  @!P0 BRA `(.L_x_297) ;  /* 0x0000000c00588947 */ /* 0x000fea0003800000 */
[----:B------:R-:W0:Y:S01]  /*f0a0*/  S2R R2, SR_TID.X ;  /* 0x0000000000027919 */ /* 0x000e220000002100 */
[----:B------:R-:W-:Y:S01]  /*f0b0*/  ULDC UR4, c[0x0][0x28c] ;  /* 0x0000a30000047ab9 */ /* 0x000fe20000000800 */
[----:B------:R-:W-:Y:S01]  /*f0c0*/  ULDC UR6, c[0x0][0x658] ;  /* 0x0001960000067ab9 */ /* 0x000fe20000000800 */
[----:B------:R-:W-:Y:S01]  /*f0d0*/  UIADD3 UR10, UR4, 0x7f, URZ ;  /* 0x0000007f040a7890 */ /* 0x000fe2000fffe03f */
[----:B------:R-:W-:Y:S01]  /*f0e0*/  BSSY B0, `(.L_x_297) ;  /* 0x00000d1000007945 */ /* 0x000fe20003800000 */
[----:B------:R-:W-:Y:S01]  /*f0f0*/  UMOV UR7, 0xffffffff ;  /* 0xffffffff00077882 */ /* 0x000fe20000000000 */
[----:B------:R-:W-:Y:S01]  /*f100*/  ULDC UR5, c[0x0][0x600] ;  /* 0x0001800000057ab9 */ /* 0x000fe20000000800 */
[----:B------:R-:W-:Y:S01]  /*f110*/  UMOV UR9, 0x1 ;  /* 0x0000000100097882 */ /* 0x000fe20000000000 */
[----:B------:R-:W-:Y:S01]  /*f120*/  USHF.L.U32 UR7, UR7, UR6, URZ ;  /* 0x0000000607077299 */ /* 0x000fe2000800063f */
[----:B------:R-:W-:Y:S01]  /*f130*/  IMAD.MOV.U32 R9, RZ, RZ, 0x1 ;  /* 0x00000001ff097424 */ /* 0x000fe200078e00ff */
[----:B------:R-:W-:Y:S01]  /*f140*/  UIADD3 UR4, UR5, -0x1, URZ ;  /* 0xffffffff05047890 */ /* 0x000fe2000fffe03f */
[----:B------:R-:W-:Y:S01]  /*f150*/  IMAD.MOV.U32 R0, RZ, RZ, 0x1 ;  /* 0x00000001ff007424 */ /* 0x000fe200078e00ff */
[----:B------:R-:W-:Y:S01]  /*f160*/  USHF.R.S32.HI UR11, URZ, 0x1f, UR10 ;  /* 0x0000001f3f0b7899 */ /* 0x000fe2000801140a */
[----:B------:R-:W-:Y:S01]  /*f170*/  IMAD.MOV.U32 R8, RZ, RZ, RZ ;  /* 0x000000ffff087224 */ /* 0x000fe200078e00ff */
[----:B------:R-:W-:Y:S01]  /*f180*/  ULDC UR8, c[0x0][0xc] ;  /* 0x0000030000087ab9 */ /* 0x000fe20000000800 */
[----:B------:R-:W-:-:S02]  /*f190*/  USHF.L.U32 UR5, UR9, UR6, URZ ;  /* 0x0000000609057299 */ /* 0x000fc4000800063f */
[----:B------:R-:W-:Y:S01]  /*f1a0*/  ULEA.HI UR11, UR11, UR10, URZ, 0x7 ;  /* 0x0000000a0b0b7291 */ /* 0x000fe2000f8f383f */
[----:B------:R-:W-:Y:S01]  /*f1b0*/  ULDC UR9, c[0x0][0x10] ;  /* 0x0000040000097ab9 */ /* 0x000fe20000000800 */
[----:B------:R-:W-:Y:S02]  /*f1c0*/  ULOP3.LUT UR6, URZ, UR7, URZ, 0x33, !UPT ;  /* 0x000000073f067292 */ /* 0x000fe4000f8e333f */
[----:B------:R-:W-:Y:S01]  /*f1d0*/  UIMAD.WIDE.U32 UR8, UR8, UR9, URZ ;  /* 0x00000009080872a5 */ /* 0x000fe2000f8e003f */
[----:B------:R-:W-:Y:S01]  /*f1e0*/  ULDC UR7, c[0x0][0x14] ;  /* 0x0000050000077ab9 */ /* 0x000fe20000000800 */
[----:B------:R-:W-:Y:S02]  /*f1f0*/  USHF.R.S32.HI UR20, URZ, 0x7, UR11 ;  /* 0x000000073f147899 */ /* 0x000fe4000801140b */
[----:B------:R-:W-:Y:S02]  /*f200*/  UIMAD.WIDE.U32 UR22, UR8, UR7, URZ ;  /* 0x00000007081672a5 */ /* 0x000fe4000f8e003f */
[----:B------:R-:W-:-:S02]  /*f210*/  UIMAD UR18, UR9, UR7, URZ ;  /* 0x00000007091272a4 */ /* 0x000fc4000f8e023f */
[----:B------:R-:W-:Y:S01]  /*f220*/  ULOP3.LUT UR26, UR13, 0x2, URZ, 0xfc, !UPT ;  /* 0x000000020d1a7892 */ /* 0x000fe2000f8efc3f */
[C---:B0-----:R-:W-:Y:S01]  /*f230*/  LOP3.LUT P3, RZ, R2.reuse, 0x7f, RZ, 0xc0, !PT ;  /* 0x0000007f02ff7812 */ /* 0x041fe2000786c0ff */
[----:B------:R-:W-:Y:S01]  /*f240*/  UIADD3 UR18, UR23, UR18, URZ ;  /* 0x0000001217127290 */ /* 0x000fe2000fffe03f */
[----:B------:R-:W-:Y:S01]  /*f250*/  LOP3.LUT P0, RZ, R2, 0x1f, RZ, 0xc0, !PT ;  /* 0x0000001f02ff7812 */ /* 0x000fe2000780c0ff */
[----:B------:R-:W-:Y:S01]  /*f260*/  UIADD3 UR27, UR20, 0x1, URZ ;  /* 0x00000001141b7890 */ /* 0x000fe2000fffe03f */
[----:B------:R-:W-:Y:S02]  /*f270*/  ULDC.64 UR24, c[0x0][0x198] ;  /* 0x0000660000187ab9 */ /* 0x000fe40000000a00 */
[----:B------:R-:W-:-:S13]  /*f280*/  PLOP3.LUT P0, PT, P0, P3, PT, 0x8a, 0x0 ;  /* 0x000000000000781c */ /* 0x000fda0000707172 */
.L_x_309:
[----:B------:R-:W-:-:S03]  /*f290*/  UMOV UR7, 0xffffffff ;  /* 0xffffffff00077882 */ /* 0x000fc60000000000 */
[----:B------:R-:W-:Y:S05]  /*f2a0*/  BRA.DIV UR7, `(.L_x_298) ;  /* 0x00000012073c7947 */ /* 0x000fea000b800000 */
[----:B------:R-:W-:-:S13]  /*f2b0*/  ELECT P1, URZ, PT ;  /* 0x00000000003f782f */ /* 0x000fda0003820000 */
.L_x_323:
[----:B------:R-:W0:Y:S01]  /*f2c0*/  LDC R2, c[0x0][0x28c] ;  /* 0x0000a300ff027b82 */ /* 0x000e220000000800 */
[----:B------:R-:W-:Y:S01]  /*f2d0*/  BSSY B1, `(.L_x_299) ;  /* 0x0000038000017945 */ /* 0x000fe20003800000 */
[----:B0-----:R-:W-:-:S13]  /*f2e0*/  ISETP.LT.OR P1, PT, R2, 0x1, !P1 ;  /* 0x000000010200780c */ /* 0x001fda0004f21670 */
[----:B------:R-:W-:Y:S05]  /*f2f0*/  @P1 BRA `(.L_x_300) ;  /* 0x0000000000d41947 */ /* 0x000fea0003800000 */
[----:B------:R-:W-:Y:S02]  /*f300*/  IMAD.SHL.U32 R6, R6, 0x100, RZ ;  /* 0x0000010006067824 */ /* 0x000fe400078e00ff */
[----:B------:R-:W-:Y:S02]  /*f310*/  IMAD.SHL.U32 R7, R5, 0x80, RZ ;  /* 0x0000008005077824 */ /* 0x000fe400078e00ff */
[----:B------:R-:W-:Y:S02]  /*f320*/  IMAD.MOV.U32 R12, RZ, RZ, RZ ;  /* 0x000000ffff0c7224 */ /* 0x000fe400078e00ff */
[----:B------:R-:W-:Y:S02]  /*f330*/  IMAD.U32 R14, RZ, RZ, UR27 ;  /* 0x0000001bff0e7e24 */ /* 0x000fe4000f8e00ff */
[----:B------:R-:W-:Y:S02]  /*f340*/  IMAD.MOV.U32 R2, RZ, RZ, R0 ;  /* 0x000000ffff027224 */ /* 0x000fe400078e0000 */
[----:B------:R-:W-:-:S07]  /*f350*/  IMAD.MOV.U32 R3, RZ, RZ, R8 ;  /* 0x000000ffff037224 */ /* 0x000fce00078e0008 */
.L_x_304:
[----:B------:R-:W0:Y:S01]  /*f360*/  S2R R5, SR_CgaCtaId ;  /* 0x0000000000057919 */ /* 0x000e220000008800 */
[----:B------:R-:W-:-:S04]  /*f370*/  MOV R4, 0x400 ;  /* 0x0000040000047802 */ /* 0x000fc80000000f00 */
[----:B0-----:R-:W-:Y:S02]  /*f380*/  LEA R10, R5, R4, 0x18 ;  /* 0x00000004050a7211 */ /* 0x001fe400078ec0ff */
[----:B------:R-:W-:Y:S01]  /*f390*/  SHF.L.U32 R4, R2, 0x1f, RZ ;  /* 0x0000001f02047819 */ /* 0x000fe200000006ff */
[----:B------:R-:W0:Y:S02]  /*f3a0*/  @!P3 LDC R5, c[0x0][0x500] ;  /* 0x00014000ff05bb82 */ /* 0x000e240000000800 */
[----:B------:R-:W-:-:S04]  /*f3b0*/  IMAD R13, R3, 0x8, R10 ;  /* 0x00000008030d7824 */ /* 0x000fc800078e020a */
[----:B------:R-:W1:Y:S02]  /*f3c0*/  SYNCS.PHASECHK.TRANS64.TRYWAIT P1, [R13+URZ+0x38], R4 ;  /* 0x000038040d0075a7 */ /* 0x000e64000802017f */
[----:B-1----:R-:W-:Y:S05]  /*f3d0*/  @!P1 BRA `(.L_x_301) ;  /* 0x0000001000109947 */ /* 0x002fea0003800000 */
.L_x_324:
[----:B------:R-:W-:Y:S01]  /*f3e0*/  UPRMT UR7, UR26, 0x9910, URZ ;  /* 0x000099101a077896 */ /* 0x000fe2000800003f */
[----:B0-----:R0:W-:Y:S03]  /*f3f0*/  @!P3 SYNCS.ARRIVE.TRANS64 RZ, [R13+URZ], R5 ;  /* 0x000000050dffb9a7 */ /* 0x0011e6000800003f */
[----:B------:R-:W-:-:S06]  /*f400*/  UISETP.NE.AND UP0, UPT, UR7, 0x2, UPT ;  /* 0x000000020700788c */ /* 0x000fcc000bf05270 */
[----:B------:R-:W-:-:S13]  /*f410*/  PLOP3.LUT P1, PT, PT, PT, UP0, 0x80, 0x0 ;  /* 0x000000000000781c */ /* 0x000fda0003f2f008 */
[----:B0-----:R-:W-:Y:S05]  /*f420*/  @P1 BRA `(.L_x_302) ;  /* 0x0000000000041947 */ /* 0x001fea0003800000 */
[----:B------:R-:W-:Y:S01]  /*f430*/  BPT.TRAP 0x1 ;  /* 0x000000040000795c */ /* 0x000fe20000300000 */
.L_x_302:
[----:B------:R-:W-:Y:S05]  /*f440*/  @P0 BRA `(.L_x_303) ;  /* 0x0000000000040947 */ /* 0x000fea0003800000 */
[----:B------:R-:W-:Y:S01]  /*f450*/  BPT.TRAP 0x1 ;  /* 0x000000040000795c */ /* 0x000fe20000300000 */
.L_x_303:
[--C-:B-1----:R-:W-:Y:S01]  /*f460*/  IMAD R4, R3, 0x4000, R10.reuse ;  /* 0x0000400003047824 */ /* 0x102fe200078e020a */
[----:B------:R-:W-:Y:S01]  /*f470*/  R2UR UR9, R13 ;  /* 0x000000000d0972ca */ /* 0x000fe200000e0000 */
[----:B------:R-:W-:Y:S01]  /*f480*/  IMAD R10, R3, 0x8000, R10 ;  /* 0x00008000030a7824 */ /* 0x000fe200078e020a */
[----:B------:R-:W-:Y:S01]  /*f490*/  UIADD3 UR14, UP0, UR24, 0xf0, URZ ;  /* 0x000000f0180e7890 */ /* 0x000fe2000ff1e03f */
[----:B------:R-:W-:Y:S01]  /*f4a0*/  VIADD R14, R14, 0xffffffff ;  /* 0xffffffff0e0e7836 */ /* 0x000fe20000000000 */
[----:B------:R-:W-:Y:S01]  /*f4b0*/  R2UR UR7, R4 ;  /* 0x00000000040772ca */ /* 0x000fe200000e0000 */
[----:B------:R-:W-:Y:S01]  /*f4c0*/  UIADD3 UR28, UP1, UR24, 0x1f0, URZ ;  /* 0x000001f0181c7890 */ /* 0x000fe2000ff3e03f */
[----:B------:R-:W-:Y:S01]  /*f4d0*/  R2UR UR8, R10 ;  /* 0x000000000a0872ca */ /* 0x000fe200000e0000 */
[----:B------:R-:W-:Y:S01]  /*f4e0*/  UIADD3.X UR15, URZ, UR25, URZ, UP0, !UPT ;  /* 0x000000193f0f7290 */ /* 0x000fe200087fe43f */
[----:B------:R-:W-:Y:S01]  /*f4f0*/  R2UR UR11, R7 ;  /* 0x00000000070b72ca */ /* 0x000fe200000e0000 */
[----:B------:R-:W-:Y:S01]  /*f500*/  VIADD R3, R3, 0x1 ;  /* 0x0000000103037836 */ /* 0x000fe20000000000 */
[----:B------:R-:W-:Y:S01]  /*f510*/  R2UR UR10, R12 ;  /* 0x000000000c0a72ca */ /* 0x000fe200000e0000 */
[----:B------:R-:W-:Y:S01]  /*f520*/  UIADD3.X UR29, URZ, UR25, URZ, UP1, !UPT ;  /* 0x000000193f1d7290 */ /* 0x000fe20008ffe43f */
[----:B------:R-:W-:Y:S01]  /*f530*/  R2UR UR12, R11 ;  /* 0x000000000b0c72ca */ /* 0x000fe200000e0000 */
[----:B------:R-:W-:Y:S01]  /*f540*/  UMOV UR16, 0x0 ;  /* 0x0000000000107882 */ /* 0x000fe20000000000 */
[----:B------:R-:W-:Y:S01]  /*f550*/  R2UR UR21, R6 ;  /* 0x00000000061572ca */ /* 0x000fe200000e0000 */
[----:B------:R-:W-:Y:S01]  /*f560*/  UMOV UR17, 0x10000000 ;  /* 0x1000000000117882 */ /* 0x000fe20000000000 */
[----:B------:R-:W-:Y:S01]  /*f570*/  ISETP.GT.AND P4, PT, R14, 0x1, PT ;  /* 0x000000010e00780c */ /* 0x000fe20003f84270 */
[----:B------:R-:W-:Y:S01]  /*f580*/  UIADD3 UR7, UR7, 0x180, URZ ;  /* 0x0000018007077890 */ /* 0x000fe2000fffe03f */
[----:B------:R-:W-:Y:S01]  /*f590*/  ISETP.NE.AND P1, PT, R3, 0x7, PT ;  /* 0x000000070300780c */ /* 0x000fe20003f25270 */
[----:B------:R-:W-:Y:S01]  /*f5a0*/  UIADD3 UR19, UR8, 0x1c180, URZ ;  /* 0x0001c18008137890 */ /* 0x000fe2000fffe03f */
[----:B------:R-:W-:-:S02]  /*f5b0*/  VIADD R12, R12, 0x80 ;  /* 0x000000800c0c7836 */ /* 0x000fc40000000000 */
[----:B------:R-:W-:Y:S02]  /*f5c0*/  SEL R5, RZ, 0x1, P1 ;  /* 0x00000001ff057807 */ /* 0x000fe40000800000 */
[----:B------:R-:W-:Y:S01]  /*f5d0*/  UMOV UR8, UR7 ;  /* 0x0000000700087c82 */ /* 0x000fe20008000000 */
[----:B------:R-:W-:Y:S01]  /*f5e0*/  SEL R3, R3, RZ, P1 ;  /* 0x000000ff03037207 */ /* 0x000fe20000800000 */
[----:B------:R0:W-:Y:S01]  /*f5f0*/  UTMALDG.3D [UR8], [UR14], desc[UR16] ;  /* 0x000010080e0075b4 */ /* 0x0001e20008011000 */
[----:B------:R-:W-:Y:S01]  /*f600*/  LOP3.LUT R2, R2, R5, RZ, 0x3c, !PT ;  /* 0x0000000502027212 */ /* 0x000fe200078e3cff */
[----:B0-----:R-:W-:Y:S01]  /*f610*/  UMOV UR8, UR19 ;  /* 0x0000001300087c82 */ /* 0x001fe20008000000 */
[----:B------:R-:W-:Y:S02]  /*f620*/  UMOV UR11, UR21 ;  /* 0x00000015000b7c82 */ /* 0x000fe40008000000 */
[----:B------:R0:W-:Y:S02]  /*f630*/  UTMALDG.3D [UR8], [UR28], desc[UR16] ;  /* 0x000010081c0075b4 */ /* 0x0001e40008011000 */
[----:B0-----:R-:W-:Y:S05]  /*f640*/  @P4 BRA `(.L_x_304) ;  /* 0xfffffffc00444947 */ /* 0x001fea000383ffff */
.L_x_300:
[----:B------:R-:W-:Y:S05]  /*f650*/  BSYNC B1 ;  /* 0x0000000000017941 */ /* 0x000fea0003800000 */
.L_x_299:
[----:B------:R-:W2:Y:S01]  /*f660*/  LDL.LU R15, [R1+0x70] ;  /* 0x00007000010f7983 */ /* 0x000ea20000300800 */
[----:B------:R-:W-:Y:S01]  /*f670*/  LOP3.LUT P5, RZ, R9, 0xff, RZ, 0xc0, !PT ;  /* 0x000000ff09ff7812 */ /* 0x000fe200078ac0ff */
[----:B------:R-:W-:Y:S01]  /*f680*/  VIADD R8, R8, UR20 ;  /* 0x0000001408087c36 */ /* 0x000fe20008000000 */
[----:B------:R-:W-:Y:S01]  /*f690*/  ULDC.64 UR8, c[0x0][0x650] ;  /* 0x0001940000087ab9 */ /* 0x000fe20000000a00 */
[----:B------:R-:W3:Y:S01]  /*f6a0*/  LDL.LU R13, [R1+0x74] ;  /* 0x00007400010d7983 */ /* 0x000ee20000300800 */
[----:B------:R-:W-:Y:S01]  /*f6b0*/  IMAD.U32 R6, RZ, RZ, UR20 ;  /* 0x00000014ff067e24 */ /* 0x000fe2000f8e00ff */
[----:B------:R-:W-:Y:S01]  /*f6c0*/  UISETP.GE.U32.AND UP0, UPT, UR20, 0x7, UPT ;  /* 0x000000071400788c */ /* 0x000fe2000bf06070 */
[C---:B------:R-:W-:Y:S01]  /*f6d0*/  ISETP.GT.U32.AND P1, PT, R8.reuse, 0x6, PT ;  /* 0x000000060800780c */ /* 0x040fe20003f24070 */
[----:B------:R-:W-:Y:S01]  /*f6e0*/  IMAD.WIDE.U32 R2, R8, 0x24924925, RZ ;  /* 0x2492492508027825 */ /* 0x000fe200078e00ff */
[----:B------:R-:W-:Y:S01]  /*f6f0*/  BSSY B1, `(.L_x_305) ;  /* 0x000006d000017945 */ /* 0x000fe20003800000 */
[----:B------:R-:W-:-:S02]  /*f700*/  PRMT R9, RZ, 0x7610, R9 ;  /* 0x00007610ff097816 */ /* 0x000fc40000000009 */
[----:B------:R-:W-:Y:S01]  /*f710*/  ISETP.LT.U32.AND P1, PT, R6, 0x7, P1 ;  /* 0x000000070600780c */ /* 0x000fe20000f21070 */
[----:B------:R-:W-:Y:S01]  /*f720*/  IMAD.IADD R2, R8, 0x1, -R3 ;  /* 0x0000000108027824 */ /* 0x000fe200078e0a03 */
[----:B------:R-:W0:Y:S01]  /*f730*/  @P5 S2R R5, SR_CgaCtaId ;  /* 0x0000000000055919 */ /* 0x000e220000008800 */
[----:B------:R-:W-:Y:S01]  /*f740*/  @P5 MOV R4, 0x400 ;  /* 0x0000040000045802 */ /* 0x000fe20000000f00 */
[----:B------:R-:W-:Y:S01]  /*f750*/  IMAD.MOV.U32 R6, RZ, RZ, -0x1 ;  /* 0xffffffffff067424 */ /* 0x000fe200078e00ff */
[----:B------:R-:W-:Y:S01]  /*f760*/  PLOP3.LUT P4, PT, PT, PT, UP0, 0x80, 0x0 ;  /* 0x000000000000781c */ /* 0x000fe20003f8f008 */
[----:B------:R-:W-:Y:S01]  /*f770*/  IMAD.MOV.U32 R11, RZ, RZ, -0x1 ;  /* 0xffffffffff0b7424 */ /* 0x000fe200078e00ff */
[----:B------:R-:W-:-:S04]  /*f780*/  LEA.HI R2, R2, R3, RZ, 0x1f ;  /* 0x0000000302027211 */ /* 0x000fc800078ff8ff */
[--C-:B------:R-:W-:Y:S02]  /*f790*/  SHF.R.U32.HI R3, RZ, 0x2, R2.reuse ;  /* 0x00000002ff037819 */ /* 0x100fe40000011602 */
[----:B------:R-:W-:-:S03]  /*f7a0*/  PRMT R2, RZ, 0x7610, R2 ;  /* 0x00007610ff027816 */ /* 0x000fc60000000002 */
[----:B------:R-:W-:Y:S01]  /*f7b0*/  IMAD R8, R3, -0x7, R8 ;  /* 0xfffffff903087824 */ /* 0x000fe200078e0208 */
[----:B0-----:R-:W-:Y:S02]  /*f7c0*/  @P5 LEA R4, R5, R4, 0x18 ;  /* 0x0000000405045211 */ /* 0x001fe400078ec0ff */
[----:B------:R-:W-:Y:S02]  /*f7d0*/  SEL R5, RZ, 0x1, !P1 ;  /* 0x00000001ff057807 */ /* 0x000fe40004800000 */
[----:B------:R0:W-:Y:S02]  /*f7e0*/  @P5 SYNCS.ARRIVE.TRANS64.A1T0 RZ, [R4+URZ+0x88], RZ ;  /* 0x000088ff04ff59a7 */ /* 0x0001e4000810003f */
[----:B------:R-:W-:Y:S01]  /*f7f0*/  LOP3.LUT R0, R0, R5, RZ, 0x3c, !PT ;  /* 0x0000000500007212 */ /* 0x000fe200078e3cff */
[----:B------:R-:W-:-:S03]  /*f800*/  IMAD.MOV.U32 R5, RZ, RZ, -0x1 ;  /* 0xffffffffff057424 */ /* 0x000fc600078e00ff */
[----:B------:R-:W-:Y:S02]  /*f810*/  @P4 LOP3.LUT R0, R0, 0x1, R3, 0x78, !PT ;  /* 0x0000000100004812 */ /* 0x000fe400078e7803 */
[----:B---3--:R-:W-:-:S04]  /*f820*/  IADD3 R13, P1, R13, UR22, RZ ;  /* 0x000000160d0d7c10 */ /* 0x008fc8000ff3e0ff */
[----:B--2---:R-:W-:Y:S01]  /*f830*/  IADD3.X R15, R15, UR18, RZ, P1, !PT ;  /* 0x000000120f0f7c10 */ /* 0x004fe20008ffe4ff */
[----:B------:R0:W-:Y:S01]  /*f840*/  STL [R1+0x74], R13 ;  /* 0x0000740d01007387 */ /* 0x0001e20000100800 */
[----:B------:R-:W-:-:S03]  /*f850*/  ISETP.GE.U32.AND P1, PT, R13, UR8, PT ;  /* 0x000000080d007c0c */ /* 0x000fc6000bf26070 */
[----:B------:R0:W-:Y:S01]  /*f860*/  STL [R1+0x70], R15 ;  /* 0x0000700f01007387 */ /* 0x0001e20000100800 */
[----:B------:R-:W-:-:S13]  /*f870*/  ISETP.GE.U32.AND.EX P1, PT, R15, UR9, PT, P1 ;  /* 0x000000090f007c0c */ /* 0x000fda000bf26110 */
[----:B0-----:R-:W-:Y:S05]  /*f880*/  @P1 BRA `(.L_x_306) ;  /* 0x00000004004c1947 */ /* 0x001fea0003800000 */
[----:B------:R-:W-:Y:S01]  /*f890*/  ULDC.64 UR8, c[0x0][0x628] ;  /* 0x00018a0000087ab9 */ /* 0x000fe20000000a00 */
[----:B------:R-:W0:Y:S01]  /*f8a0*/  S2R R12, SR_CTAID.X ;  /* 0x00000000000c7919 */ /* 0x000e220000002500 */
[----:B------:R-:W-:Y:S01]  /*f8b0*/  ISETP.NE.U32.AND P1, PT, RZ, UR8, PT ;  /* 0x00000008ff007c0c */ /* 0x000fe2000bf25070 */
[----:B------:R-:W-:Y:S01]  /*f8c0*/  ULDC UR10, c[0x0][0x630] ;  /* 0x00018c00000a7ab9 */ /* 0x000fe20000000800 */
[----:B------:R-:W-:Y:S01]  /*f8d0*/  IMAD.MOV.U32 R2, RZ, RZ, R13 ;  /* 0x000000ffff027224 */ /* 0x000fe200078e000d */
[----:B------:R-:W1:Y:S01]  /*f8e0*/  S2R R10, SR_CTAID.Y ;  /* 0x00000000000a7919 */ /* 0x000e620000002600 */
[----:B------:R-:W-:Y:S01]  /*f8f0*/  ISETP.NE.AND.EX P1, PT, RZ, UR9, PT, P1 ;  /* 0x00000009ff007c0c */ /* 0x000fe2000bf25310 */
[----:B------:R-:W-:-:S12]  /*f900*/  IMAD.MOV.U32 R3, RZ, RZ, R15 ;  /* 0x000000ffff037224 */ /* 0x000fd800078e000f */
[----:B------:R-:W-:Y:S05]  /*f910*/  @!P1 BRA `(.L_x_307) ;  /* 0x0000000000289947 */ /* 0x000fea0003800000 */
[----:B------:R-:W-:Y:S02]  /*f920*/  ULDC UR7, c[0x0][0x634] ;  /* 0x00018d0000077ab9 */ /* 0x000fe40000000800 */
[----:B------:R-:W-:-:S05]  /*f930*/  IADD3 R7, P1, R13, UR7, RZ ;  /* 0x000000070d077c10 */ /* 0x000fca000ff3e0ff */
[----:B------:R-:W-:-:S04]  /*f940*/  IMAD.X R11, RZ, RZ, R15, P1 ;  /* 0x000000ffff0b7224 */ /* 0x000fc800008e060f */
[----:B------:R-:W-:-:S04]  /*f950*/  IMAD.WIDE.U32 R4, R11, UR8, RZ ;  /* 0x000000080b047c25 */ /* 0x000fc8000f8e00ff */
[----:B------:R-:W-:-:S04]  /*f960*/  IMAD.WIDE.U32 R4, P1, R7, UR9, R4 ;  /* 0x0000000907047c25 */ /* 0x000fc8000f820004 */
[----:B------:R-:W-:-:S04]  /*f970*/  IMAD.WIDE.U32 R6, R7, UR8, RZ ;  /* 0x0000000807067c25 */ /* 0x000fc8000f8e00ff */
[----:B------:R-:W-:Y:S01]  /*f980*/  IMAD.X R3, RZ, RZ, RZ, P1 ;  /* 0x000000ffff037224 */ /* 0x000fe200008e06ff */
[----:B------:R-:W-:Y:S01]  /*f990*/  IADD3 RZ, P1, R7, R4, RZ ;  /* 0x0000000407ff7210 */ /* 0x000fe20007f3e0ff */
[----:B------:R-:W-:-:S04]  /*f9a0*/  IMAD.MOV.U32 R2, RZ, RZ, R5 ;  /* 0x000000ffff027224 */ /* 0x000fc800078e0005 */
[----:B------:R-:W-:-:S08]  /*f9b0*/  IMAD.WIDE.U32.X R2, R11, UR9, R2, P1 ;  /* 0x000000090b027c25 */ /* 0x000fd000088e0402 */
.L_x_307:
[--C-:B------:R-:W-:Y:S01]  /*f9c0*/  SHF.R.U64 R11, R2, UR10, R3.reuse ;  /* 0x0000000a020b7c19 */ /* 0x100fe20008001203 */
[----:B------:R-:W-:Y:S01]  /*f9d0*/  ULDC.64 UR8, c[0x0][0x620] ;  /* 0x0001880000087ab9 */ /* 0x000fe20000000a00 */
[----:B------:R-:W-:Y:S01]  /*f9e0*/  SHF.R.U32.HI R2, RZ, UR10, R3 ;  /* 0x0000000aff027c19 */ /* 0x000fe20008011603 */
[----:B------:R-:W-:Y:S01]  /*f9f0*/  IMAD.MOV.U32 R3, RZ, RZ, R15 ;  /* 0x000000ffff037224 */ /* 0x000fe200078e000f */
[----:B------:R-:W-:Y:S01]  /*fa00*/  IADD3 R5, P1, RZ, -R11, RZ ;  /* 0x8000000bff057210 */ /* 0x000fe20007f3e0ff */
[----:B------:R-:W-:Y:S01]  /*fa10*/  ULDC UR7, c[0x0][0x150] ;  /* 0x0000540000077ab9 */ /* 0x000fe20000000800 */
[----:B0-----:R-:W-:Y:S01]  /*fa20*/  I2FP.F32.U32 R6, R12 ;  /* 0x0000000c00067245 */ /* 0x001fe20000201000 */
[----:B------:R-:W0:Y:S01]  /*fa30*/  LDC R7, c[0x0][0x144] ;  /* 0x00005100ff077b82 */ /* 0x000e220000000800 */
[----:B------:R-:W-:Y:S01]  /*fa40*/  ULDC.64 UR10, c[0x0][0x640] ;  /* 0x00019000000a7ab9 */ /* 0x000fe20000000a00 */
[----:B------:R-:W-:Y:S01]  /*fa50*/  IMAD.X R2, RZ, RZ, ~R2, P1 ;  /* 0x000000ffff027224 */ /* 0x000fe200008e0e02 */
[----:B------:R-:W-:Y:S01]  /*fa60*/  ISETP.NE.U32.AND P1, PT, RZ, UR10, PT ;  /* 0x0000000aff007c0c */ /* 0x000fe2000bf25070 */
[----:B------:R-:W-:Y:S01]  /*fa70*/  FMUL R6, R6, UR7 ;  /* 0x0000000706067c20 */ /* 0x000fe20008400000 */
[----:B------:R-:W-:Y:S01]  /*fa80*/  ULDC UR7, c[0x0][0x618] ;  /* 0x0001860000077ab9 */ /* 0x000fe20000000800 */
[----:B------:R-:W-:Y:S01]  /*fa90*/  IMAD R4, R2, UR8, RZ ;  /* 0x0000000802047c24 */ /* 0x000fe2000f8e02ff */
[----:B------:R-:W-:Y:S01]  /*faa0*/  ISETP.NE.AND.EX P1, PT, RZ, UR11, PT, P1 ;  /* 0x0000000bff007c0c */ /* 0x000fe2000bf25310 */
[----:B------:R-:W-:Y:S01]  /*fab0*/  IMAD.MOV.U32 R2, RZ, RZ, R13 ;  /* 0x000000ffff027224 */ /* 0x000fe200078e000d */
[----:B------:R-:W2:Y:S01]  /*fac0*/  LDC R15, c[0x0][0x148] ;  /* 0x00005200ff0f7b82 */ /* 0x000ea20000000800 */
[----:B------:R-:W3:Y:S02]  /*fad0*/  F2I.U32.TRUNC.NTZ R6, R6 ;  /* 0x0000000600067305 */ /* 0x000ee4000020f000 */
[----:B------:R-:W-:Y:S01]  /*fae0*/  IMAD.WIDE.U32 R2, R5, UR8, R2 ;  /* 0x0000000805027c25 */ /* 0x000fe2000f8e0002 */
[----:B------:R-:W-:-:S03]  /*faf0*/  ULDC UR8, c[0x0][0x154] ;  /* 0x0000550000087ab9 */ /* 0x000fc60000000800 */
[----:B------:R-:W-:Y:S01]  /*fb00*/  IMAD R5, R5, UR9, R4 ;  /* 0x0000000905057c24 */ /* 0x000fe2000f8e0204 */
[----:B------:R-:W-:-:S03]  /*fb10*/  ULDC UR9, c[0x0][0x608] ;  /* 0x0001820000097ab9 */ /* 0x000fc60000000800 */
[----:B------:R-:W-:-:S05]  /*fb20*/  IMAD.IADD R3, R3, 0x1, R5 ;  /* 0x0000000103037824 */ /* 0x000fca00078e0205 */
[----:B------:R-:W-:Y:S01]  /*fb30*/  SHF.R.U64 R13, R2, UR7, R3 ;  /* 0x00000007020d7c19 */ /* 0x000fe20008001203 */
[----:B---3--:R-:W-:Y:S01]  /*fb40*/  IMAD.MOV R6, RZ, RZ, -R6 ;  /* 0x000000ffff067224 */ /* 0x008fe200078e0a06 */
[----:B-1----:R-:W-:-:S03]  /*fb50*/  I2FP.F32.U32 R2, R10 ;  /* 0x0000000a00027245 */ /* 0x002fc60000201000 */
[----:B0-----:R-:W-:Y:S02]  /*fb60*/  IMAD R19, R7, R6, R12 ;  /* 0x0000000607137224 */ /* 0x001fe400078e020c */
[----:B------:R-:W-:Y:S01]  /*fb70*/  FMUL R4, R2, UR8 ;  /* 0x0000000802047c20 */ /* 0x000fe20008400000 */
[----:B------:R-:W-:Y:S01]  /*fb80*/  SHF.R.U32.HI R2, RZ, UR7, R3 ;  /* 0x00000007ff027c19 */ /* 0x000fe20008011603 */
[----:B------:R-:W-:Y:S02]  /*fb90*/  ULDC UR7, c[0x0][0x658] ;  /* 0x0001960000077ab9 */ /* 0x000fe40000000800 */
[----:B------:R0:W1:Y:S01]  /*fba0*/  F2I.U32.TRUNC.NTZ R18, R4 ;  /* 0x0000000400127305 */ /* 0x000062000020f000 */
[--C-:B------:R-:W-:Y:S02]  /*fbb0*/  SHF.R.U64 R16, R13, UR9, R2.reuse ;  /* 0x000000090d107c19 */ /* 0x100fe40008001202 */
[----:B------:R-:W-:-:S04]  /*fbc0*/  SHF.R.U32.HI R3, RZ, UR9, R2 ;  /* 0x00000009ff037c19 */ /* 0x000fc80008011602 */
[--C-:B------:R-:W-:Y:S02]  /*fbd0*/  SHF.R.U64 R14, R16, UR7, R3.reuse ;  /* 0x00000007100e7c19 */ /* 0x100fe40008001203 */
[----:B------:R-:W-:-:S03]  /*fbe0*/  SHF.R.U32.HI R3, RZ, UR7, R3 ;  /* 0x00000007ff037c19 */ /* 0x000fc60008011603 */
[----:B------:R-:W-:Y:S01]  /*fbf0*/  IMAD.MOV.U32 R2, RZ, RZ, R14 ;  /* 0x000000ffff027224 */ /* 0x000fe200078e000e */
[----:B0-2---:R-:W-:Y:S06]  /*fc00*/  @!P1 BRA `(.L_x_308) ;  /* 0x0000000000289947 */ /* 0x005fec0003800000 */
        /* <DEDUP_REMOVED lines=10> */
.L_x_308:
[----:B------:R-:W-:Y:S01]  /*fcb0*/  ULDC UR7, c[0x0][0x648] ;  /* 0x0001920000077ab9 */ /* 0x000fe20000000800 */
[----:B-1----:R-:W-:Y:S01]  /*fcc0*/  IMAD.MOV R18, RZ, RZ, -R18 ;  /* 0x000000ffff127224 */ /* 0x002fe200078e0a12 */
[----:B------:R-:W-:Y:S01]  /*fcd0*/  SHF.R.U64 R3, R2, UR7, R3 ;  /* 0x0000000702037c19 */ /* 0x000fe20008001203 */
[----:B------:R-:W-:Y:S01]  /*fce0*/  ULDC UR7, c[0x0][0x638] ;  /* 0x00018e0000077ab9 */ /* 0x000fe20000000800 */
[----:B------:R-:W-:Y:S01]  /*fcf0*/  LOP3.LUT R2, R16, UR6, RZ, 0xc0, !PT ;  /* 0x0000000610027c12 */ /* 0x000fe2000f8ec0ff */
[----:B------:R-:W-:Y:S01]  /*fd00*/  @P2 IMAD R19, R15, R18, R10 ;  /* 0x000000120f132224 */ /* 0x000fe200078e020a */
[----:B------:R-:W-:Y:S01]  /*fd10*/  LOP3.LUT R13, R13, UR4, RZ, 0xc0, !PT ;  /* 0x000000040d0d7c12 */ /* 0x000fe2000f8ec0ff */
[----:B------:R-:W-:Y:S01]  /*fd20*/  IMAD.MOV R5, RZ, RZ, -R3 ;  /* 0x000000ffff057224 */ /* 0x000fe200078e0a03 */
[----:B------:R-:W-:Y:S01]  /*fd30*/  ULDC UR8, c[0x0][0x610] ;  /* 0x0001840000087ab9 */ /* 0x000fe20000000800 */
[----:B------:R-:W-:Y:S02]  /*fd40*/  IMAD R2, R3, UR5, R2 ;  /* 0x0000000503027c24 */ /* 0x000fe4000f8e0202 */
[----:B------:R-:W-:Y:S01]  /*fd50*/  IMAD R14, R5, UR7, R14 ;  /* 0x00000007050e7c24 */ /* 0x000fe2000f8e020e */
[----:B------:R-:W-:Y:S01]  /*fd60*/  ULDC UR7, c[0x0][0x600] ;  /* 0x0001800000077ab9 */ /* 0x000fe20000000800 */
[----:B------:R-:W-:-:S02]  /*fd70*/  IMAD R5, R2, UR8, R19 ;  /* 0x0000000802057c24 */ /* 0x000fc4000f8e0213 */
[----:B------:R-:W-:Y:S02]  /*fd80*/  IMAD R14, R14, UR7, R13 ;  /* 0x000000070e0e7c24 */ /* 0x000fe4000f8e020d */
[----:B------:R-:W-:-:S03]  /*fd90*/  IMAD.MOV.U32 R2, RZ, RZ, 0x1 ;  /* 0x00000001ff027424 */ /* 0x000fc600078e00ff */
[----:B------:R-:W-:Y:S02]  /*fda0*/  SEL R6, R14, R5, !P2 ;  /* 0x000000050e067207 */ /* 0x000fe40005000000 */
[----:B------:R-:W-:-:S07]  /*fdb0*/  SEL R5, R5, R14, !P2 ;  /* 0x0000000e05057207 */ /* 0x000fce0005000000 */
.L_x_306:
[----:B------:R-:W-:Y:S05]  /*fdc0*/  BSYNC B1 ;  /* 0x0000000000017941 */ /* 0x000fea0003800000 */
.L_x_305:
[----:B------:R-:W-:-:S13]  /*fdd0*/  LOP3.LUT P1, RZ, R2, 0xff, RZ, 0xc0, !PT ;  /* 0x000000ff02ff7812 */ /* 0x000fda000782c0ff */
[----:B------:R-:W-:Y:S05]  /*fde0*/  @P1 BRA `(.L_x_309) ;  /* 0xfffffff400281947 */ /* 0x000fea000383ffff */
[----:B------:R-:W-:Y:S05]  /*fdf0*/  BSYNC B0 ;  /* 0x0000000000007941 */ /* 0x000fea0003800000 */
.L_x_297:
[----:B------:R-:W-:-:S03]  /*fe00*/  UMOV UR7, 0xffffffff ;  /* 0xffffffff00077882 */ /* 0x000fc60000000000 */
[----:B------:R-:W-:Y:S05]  /*fe10*/  BRA.DIV UR7, `(.L_x_310) ;  /* 0x0000000607947947 */ /* 0x000fea000b800000 */
[----:B------:R-:W-:-:S13]  /*fe20*/  ELECT P0, URZ, PT ;  /* 0x00000000003f782f */ /* 0x000fda0003800000 */
.L_x_327:
[----:B------:R-:W-:Y:S04]  /*fe30*/  BSSY B0, `(.L_x_311) ;  /* 0x0000047000007945 */ /* 0x000fe80003800000 */
[----:B------:R-:W-:Y:S05]  /*fe40*/  @!P0 BRA `(.L_x_312) ;  /* 0x0000000400148947 */ /* 0x000fea0003800000 */
[----:B------:R-:W-:-:S04]  /*fe50*/  ULOP3.LUT UR7, UR13, 0x2, URZ, 0xfc, !UPT ;  /* 0x000000020d077892 */ /* 0x000fc8000f8efc3f */
[----:B------:R-:W-:-:S06]  /*fe60*/  UISETP.NE.AND UP0, UPT, UR7, 0x3, UPT ;  /* 0x000000030700788c */ /* 0x000fcc000bf05270 */
[----:B------:R-:W-:-:S13]  /*fe70*/  PLOP3.LUT P0, PT, PT, PT, UP0, 0x80, 0x0 ;  /* 0x000000000000781c */ /* 0x000fda0003f0f008 */
[----:B------:R-:W-:Y:S05]  /*fe80*/  @!P0 BRA `(.L_x_313) ;  /* 0x0000000000048947 */ /* 0x000fea0003800000 */
[----:B------:R-:W-:Y:S01]  /*fe90*/  BPT.TRAP 0x1 ;  /* 0x000000040000795c */ /* 0x000fe20000300000 */
.L_x_313:
[----:B------:R-:W0:Y:S01]  /*fea0*/  S2R R3, SR_CgaCtaId ;  /* 0x0000000000037919 */ /* 0x000e220000008800 */
[----:B------:R-:W-:-:S04]  /*feb0*/  MOV R2, 0x400 ;  /* 0x0000040000027802 */ /* 0x000fc80000000f00 */
[----:B0-----:R-:W-:Y:S02]  /*fec0*/  LEA R3, R3, R2, 0x18 ;  /* 0x0000000203037211 */ /* 0x001fe400078ec0ff */
[----:B------:R-:W-:-:S03]  /*fed0*/  SHF.L.U32 R2, R0, 0x1f, RZ ;  /* 0x0000001f00027819 */ /* 0x000fc600000006ff */
[----:B------:R-:W-:-:S04]  /*fee0*/  VIADD R3, R3, 0x38 ;  /* 0x0000003803037836 */ /* 0x000fc80000000000 */
[C---:B------:R-:W-:Y:S02]  /*fef0*/  IMAD R7, R8.reuse, 0x8, R3 ;  /* 0x0000000808077824 */ /* 0x040fe400078e0203 */
[----:B------:R-:W-:Y:S02]  /*ff00*/  VIADD R8, R8, 0x1 ;  /* 0x0000000108087836 */ /* 0x000fe40000000000 */
[----:B------:R-:W0:Y:S03]  /*ff10*/  SYNCS.PHASECHK.TRANS64.TRYWAIT P0, [R7+URZ], R2 ;  /* 0x00000002070075a7 */ /* 0x000e26000800017f */
[----:B------:R-:W-:-:S04]  /*ff20*/  ISETP.NE.AND P1, PT, R8, 0x7, PT ;  /* 0x000000070800780c */ /* 0x000fc80003f25270 */
[----:B------:R-:W-:Y:S02]  /*ff30*/  SEL R5, RZ, 0x1, P1 ;  /* 0x00000001ff057807 */ /* 0x000fe40000800000 */
[----:B------:R-:W-:Y:S02]  /*ff40*/  SEL R8, R8, RZ, P1 ;  /* 0x000000ff08087207 */ /* 0x000fe40000800000 */
[----:B------:R-:W-:-:S03]  /*ff50*/  LOP3.LUT R5, R0, R5, RZ, 0x3c, !PT ;  /* 0x0000000500057212 */ /* 0x000fc600078e3cff */
[----:B------:R-:W-:Y:S01]  /*ff60*/  IMAD R9, R8, 0x8, R3 ;  /* 0x0000000808097824 */ /* 0x000fe200078e0203 */
[----:B------:R-:W-:Y:S01]  /*ff70*/  SHF.L.U32 R4, R5, 0x1f, RZ ;  /* 0x0000001f05047819 */ /* 0x000fe200000006ff */
[----:B0-----:R-:W-:Y:S06]  /*ff80*/  @!P0 BRA `(.L_x_314) ;  /* 0x00000004005c8947 */ /* 0x001fec0003800000 */
.L_x_328:
[----:B------:R-:W1:Y:S01]  /*ff90*/  SYNCS.PHASECHK.TRANS64.TRYWAIT P0, [R9+URZ], R4 ;  /* 0x00000004090075a7 */ /* 0x000e62000800017f */
[----:B------:R-:W-:-:S05]  /*ffa0*/  VIADD R0, R8, 0x1 ;  /* 0x0000000108007836 */ /* 0x000fca0000000000 */
[----:B------:R-:W-:-:S04]  /*ffb0*/  ISETP.NE.AND P1, PT, R0, 0x7, PT ;  /* 0x000000070000780c */ /* 0x000fc80003f25270 */
[----:B0-----:R-:W-:Y:S02]  /*ffc0*/  SEL R2, RZ, 0x1, P1 ;  /* 0x00000001ff027807 */ /* 0x001fe40000800000 */
[----:B------:R-:W-:Y:S02]  /*ffd0*/  SEL R0, R0, RZ, P1 ;  /* 0x000000ff00007207 */ /* 0x000fe40000800000 */
[----:B------:R-:W-:-:S03]  /*ffe0*/  LOP3.LUT R7, R5, R2, RZ, 0x3c, !PT ;  /* 0x0000000205077212 */ /* 0x000fc600078e3cff */
[----:B------:R-:W-:Y:S01]  /*fff0*/  IMAD R6, R0, 0x8, R3 ;  /* 0x0000000800067824 */ /* 0x000fe200078e0203 */
[----:B------:R-:W-:Y:S01]  /*10000*/  SHF.L.U32 R5, R7, 0x1f, RZ ;  /* 0x0000001f07057819 */ /* 0x000fe200000006ff */
[----:B-1----:R-:W-:Y:S06]  /*10010*/  @!P0 BRA `(.L_x_315) ;  /* 0x00000004004c8947 */ /* 0x002fec0003800000 */
.L_x_329:
[----:B------:R-:W1:Y:S01]  /*10020*/  SYNCS.PHASECHK.TRANS64.TRYWAIT P0, [R6+URZ], R5 ;  /* 0x00000005060075a7 */ /* 0x000e62000800017f */
[----:B------:R-:W-:-:S05]  /*10030*/  VIADD R0, R0, 0x1 ;  /* 0x0000000100007836 */ /* 0x000fca0000000000 */
[----:B------:R-:W-:-:S04]  /*10040*/  ISETP.NE.AND P1, PT, R0, 0x7, PT ;  /* 0x000000070000780c */ /* 0x000fc80003f25270 */
[----:B------:R-:W-:Y:S02]  /*10050*/  SEL R2, RZ, 0x1, P1 ;  /* 0x00000001ff027807 */ /* 0x000fe40000800000 */
[----:B------:R-:W-:Y:S02]  /*10060*/  SEL R0, R0, RZ, P1 ;  /* 0x000000ff00007207 */ /* 0x000fe40000800000 */
[----:B------:R-:W-:-:S03]  /*10070*/  LOP3.LUT R7, R7, R2, RZ, 0x3c, !PT ;  /* 0x0000000207077212 */ /* 0x000fc600078e3cff */
[----:B0-----:R-:W-:Y:S01]  /*10080*/  IMAD R9, R0, 0x8, R3 ;  /* 0x0000000800097824 */ /* 0x001fe200078e0203 */
[----:B------:R-:W-:Y:S01]  /*10090*/  SHF.L.U32 R4, R7, 0x1f, RZ ;  /* 0x0000001f07047819 */ /* 0x000fe200000006ff */
[----:B-1----:R-:W-:Y:S06]  /*100a0*/  @!P0 BRA `(.L_x_316) ;  /* 0x00000004003c8947 */ /* 0x002fec0003800000 */
.L_x_330:
        /* <DEDUP_REMOVED lines=9> */
.L_x_331:
        /* <DEDUP_REMOVED lines=9> */
.L_x_332:
[----:B------:R-:W1:Y:S01]  /*101d0*/  SYNCS.PHASECHK.TRANS64.TRYWAIT P0, [R9+URZ], R4 ;  /* 0x00000004090075a7 */ /* 0x000e62000800017f */
[----:B------:R-:W-:-:S05]  /*101e0*/  VIADD R0, R0, 0x1 ;  /* 0x0000000100007836 */ /* 0x000fca0000000000 */
[----:B------:R-:W-:-:S04]  /*101f0*/  ISETP.NE.AND P1, PT, R0, 0x7, PT ;  /* 0x000000070000780c */ /* 0x000fc80003f25270 */
[----:B------:R-:W-:Y:S02]  /*10200*/  SEL R2, RZ, 0x1, P1 ;  /* 0x00000001ff027807 */ /* 0x000fe40000800000 */
[----:B------:R-:W-:Y:S02]  /*10210*/  SEL R0, R0, RZ, P1 ;  /* 0x000000ff00007207 */ /* 0x000fe40000800000 */
[----:B------:R-:W-:Y:S01]  /*10220*/  LOP3.LUT R2, R7, R2, RZ, 0x3c, !PT ;  /* 0x0000000207027212 */ /* 0x000fe200078e3cff */
[----:B-1----:R-:W-:Y:S06]  /*10230*/  @!P0 BRA `(.L_x_319) ;  /* 0x0000000400148947 */ /* 0x002fec0003800000 */
.L_x_333:
[----:B------:R-:W-:Y:S01]  /*10240*/  IMAD R3, R0, 0x8, R3 ;  /* 0x0000000800037824 */ /* 0x000fe200078e0203 */
[----:B------:R-:W-:-:S07]  /*10250*/  SHF.L.U32 R0, R2, 0x1f, RZ ;  /* 0x0000001f02007819 */ /* 0x000fce00000006ff */
.L_x_320:
[----:B--2---:R2:W3:Y:S02]  /*10260*/  SYNCS.PHASECHK.TRANS64.TRYWAIT P0, [R3+URZ], R0 ;  /* 0x00000000030075a7 */ /* 0x0044e4000800017f */
[----:B---3--:R-:W-:Y:S05]  /*10270*/  @!P0 NANOSLEEP.SYNCS 0x989680 ;  /* 0x009896800000895d */ /* 0x008fea0003900000 */
[----:B------:R-:W3:Y:S02]  /*10280*/  @!P0 SYNCS.PHASECHK.TRANS64 P0, [R3+URZ], R0 ;  /* 0x00000000030085a7 */ /* 0x000ee4000800007f */
[----:B---3--:R-:W-:Y:S05]  /*10290*/  @!P0 BRA `(.L_x_320) ;  /* 0xfffffffc00f08947 */ /* 0x008fea000383ffff */
.L_x_312:
[----:B------:R-:W-:Y:S05]  /*102a0*/  BSYNC B0 ;  /* 0x0000000000007941 */ /* 0x000fea0003800000 */
.L_x_311:
[----:B------:R-:W-:Y:S05]  /*102b0*/  EXIT ;  /* 0x000000000000794d */ /* 0x000fea0003800000 */
.L_x_17:
[----:B-1----:R-:W-:-:S04]  /*102c0*/  IMAD.U32 R3, RZ, RZ, UR6 ;  /* 0x00000006ff037e24 */ /* 0x002fc8000f8e00ff */
[----:B------:R1:W2:Y:S03]  /*102d0*/  SYNCS.PHASECHK.TRANS64.TRYWAIT P0, [R3+URZ], R0 ;  /* 0x00000000030075a7 */ /* 0x0002a6000800017f */
[----:B--2---:R-:W-:Y:S05]  /*102e0*/  @!P0 NANOSLEEP.SYNCS 0x989680 ;  /* 0x009896800000895d */ /* 0x004fea0003900000 */
[----:B------:R-:W2:Y:S02]  /*102f0*/  @!P0 SYNCS.PHASECHK.TRANS64 P0, [R3+URZ], R0 ;  /* 0x00000000030085a7 */ /* 0x000ea4000800007f */
[----:B--2---:R-:W-:Y:S05]  /*10300*/  @!P0 BRA `(.L_x_17) ;  /* 0xfffffffc00ec8947 */ /* 0x004fea000383ffff */
[----:B------:R-:W-:Y:S05]  /*10310*/  BRA `(.L_x_16) ;  /* 0xffffff1800247947 */ /* 0x000fea000383ffff */
.L_x_23:
[----:B-----5:R2:W-:Y:S02]  /*10320*/  STL [R1+0x80], R0 ;  /* 0x0000800001007387 */ /* 0x0205e40000100800 */
[----:B--2---:R-:W-:-:S04]  /*10330*/  IMAD.U32 R0, RZ, RZ, UR9 ;  /* 0x00000009ff007e24 */ /* 0x004fc8000f8e00ff */
[----:B------:R2:W3:Y:S03]  /*10340*/  SYNCS.PHASECHK.TRANS64.TRYWAIT P0, [R0+URZ], R229 ;  /* 0x000000e5000075a7 */ /* 0x0004e6000800017f */
[----:B---3--:R-:W-:Y:S05]  /*10350*/  @!P0 NANOSLEEP.SYNCS 0x989680 ;  /* 0x009896800000895d */ /* 0x008fea0003900000 */
[----:B------:R2:W3:Y:S02]  /*10360*/  @!P0 SYNCS.PHASECHK.TRANS64 P0, [R0+URZ], R229 ;  /* 0x000000e5000085a7 */ /* 0x0004e4000800007f */
[----:B--2---:R2:W5:Y:S02]  /*10370*/  LDL.LU R0, [R1+0x80] ;  /* 0x0000800001007983 */ /* 0x0045640000300800 */
[----:B--23--:R-:W-:Y:S05]  /*10380*/  @!P0 BRA `(.L_x_23) ;  /* 0xfffffffc00e48947 */ /* 0x00cfea000383ffff */
[----:B------:R-:W-:Y:S05]  /*10390*/  BRA `(.L_x_22) ;  /* 0xffffff2800c47947 */ /* 0x000fea000383ffff */
.L_x_298:
[----:B------:R-:W-:Y:S01]  /*103a0*/  BSSY B1, `(.L_x_321) ;  /* 0x0000006000017945 */ /* 0x000fe20003800000 */
[----:B------:R-:W-:-:S07]  /*103b0*/  IMAD.MOV.U32 R2, RZ, RZ, -0x1 ;  /* 0xffffffffff027424 */ /* 0x000fce00078e00ff */
[----:B------:R-:W-:Y:S05]  /*103c0*/  WARPSYNC.COLLECTIVE R2, `(.L_x_322) ;  /* 0x00000000020c7348 */ /* 0x000fea0003c00000 */
[----:B------:R-:W-:Y:S02]  /*103d0*/  ELECT P1, UR62, PT ;  /* 0x00000000003e782f */ /* 0x000fe40003820000 */
[----:B------:R-:W-:Y:S01]  /*103e0*/  MOV R2, UR62 ;  /* 0x0000003e00027c02 */ /* 0x000fe20008000f00 */
[----:B------:R-:W-:Y:S10]  /*103f0*/  ENDCOLLECTIVE ;  /* 0x000000000000791b */ /* 0x000ff40003800000 */
.L_x_322:
[----:B------:R-:W-:Y:S05]  /*10400*/  BSYNC B1 ;  /* 0x0000000000017941 */ /* 0x000fea0003800000 */
.L_x_321:
[----:B------:R-:W-:Y:S05]  /*10410*/  BRA `(.L_x_323) ;  /* 0xffffffec00a87947 */ /* 0x000fea000383ffff */
.L_x_301:
[----:B-1----:R1:W2:Y:S02]  /*10420*/  SYNCS.PHASECHK.TRANS64.TRYWAIT P1, [R13+URZ+0x38], R4 ;  /* 0x000038040d0075a7 */ /* 0x0022a4000802017f */
[----:B--2---:R-:W-:Y:S05]  /*10430*/  @!P1 NANOSLEEP.SYNCS 0x989680 ;  /* 0x009896800000995d */ /* 0x004fea0003900000 */
[----:B------:R-:W2:Y:S02]  /*10440*/  @!P1 SYNCS.PHASECHK.TRANS64 P1, [R13+URZ+0x38], R4 ;  /* 0x000038040d0095a7 */ /* 0x000ea4000802007f */
[----:B--2---:R-:W-:Y:S05]  /*10450*/  @!P1 BRA `(.L_x_301) ;  /* 0xfffffffc00f09947 */ /* 0x004fea000383ffff */
[----:B------:R-:W-:Y:S05]  /*10460*/  BRA `(.L_x_324) ;  /* 0xffffffec00dc7947 */ /* 0x000fea000383ffff */
.L_x_310:
[----:B------:R-:W-:Y:S01]  /*10470*/  BSSY B0, `(.L_x_325) ;  /* 0x0000006000007945 */ /* 0x000fe20003800000 */
[----:B------:R-:W-:-:S07]  /*10480*/  IMAD.MOV.U32 R2, RZ, RZ, -0x1 ;  /* 0xffffffffff027424 */ /* 0x000fce00078e00ff */
[----:B------:R-:W-:Y:S05]  /*10490*/  WARPSYNC.COLLECTIVE R2, `(.L_x_326) ;  /* 0x00000000020c7348 */ /* 0x000fea0003c00000 */
[----:B------:R-:W-:Y:S02]  /*104a0*/  ELECT P1, UR62, PT ;  /* 0x00000000003e782f */ /* 0x000fe40003820000 */
[----:B------:R-:W-:Y:S01]  /*104b0*/  MOV R2, UR62 ;  /* 0x0000003e00027c02 */ /* 0x000fe20008000f00 */
[----:B------:R-:W-:Y:S10]  /*104c0*/  ENDCOLLECTIVE ;  /* 0x000000000000791b */ /* 0x000ff40003800000 */
.L_x_326:
[----:B------:R-:W-:Y:S05]  /*104d0*/  BSYNC B0 ;  /* 0x0000000000007941 */ /* 0x000fea0003800000 */
.L_x_325:
[----:B------:R-:W-:Y:S01]  /*104e0*/  PLOP3.LUT P0, PT, P1, PT, PT, 0x80, 0x0 ;  /* 0x000000000000781c */ /* 0x000fe20000f0f070 */
[----:B------:R-:W-:-:S12]  /*104f0*/  BRA `(.L_x_327) ;  /* 0xfffffff8004c7947 */ /* 0x000fd8000383ffff */
.L_x_314:
[----:B0-----:R0:W1:Y:S02]  /*10500*/  SYNCS.PHASECHK.TRANS64.TRYWAIT P0, [R7+URZ], R2 ;  /* 0x00000002070075a7 */ /* 0x001064000800017f */
[----:B-1----:R-:W-:Y:S05]  /*10510*/  @!P0 NANOSLEEP.SYNCS 0x989680 ;  /* 0x009896800000895d */ /* 0x002fea0003900000 */
[----:B------:R-:W1:Y:S02]  /*10520*/  @!P0 SYNCS.PHASECHK.TRANS64 P0, [R7+URZ], R2 ;  /* 0x00000002070085a7 */ /* 0x000e64000800007f */
[----:B-1----:R-:W-:Y:S05]  /*10530*/  @!P0 BRA `(.L_x_314) ;  /* 0xfffffffc00f08947 */ /* 0x002fea000383ffff */
[----:B------:R-:W-:Y:S05]  /*10540*/  BRA `(.L_x_328) ;  /* 0xfffffff800907947 */ /* 0x000fea000383ffff */
.L_x_315:
[----:B0-----:R0:W1:Y:S02]  /*10550*/  SYNCS.PHASECHK.TRANS64.TRYWAIT P0, [R9+URZ], R4 ;  /* 0x00000004090075a7 */ /* 0x001064000800017f */
[----:B-1----:R-:W-:Y:S05]  /*10560*/  @!P0 NANOSLEEP.SYNCS 0x989680 ;  /* 0x009896800000895d */ /* 0x002fea0003900000 */
[----:B------:R-:W1:Y:S02]  /*10570*/  @!P0 SYNCS.PHASECHK.TRANS64 P0, [R9+URZ], R4 ;  /* 0x00000004090085a7 */ /* 0x000e64000800007f */
[----:B-1----:R-:W-:Y:S05]  /*10580*/  @!P0 BRA `(.L_x_315) ;  /* 0xfffffffc00f08947 */ /* 0x002fea000383ffff */
[----:B------:R-:W-:Y:S05]  /*10590*/  BRA `(.L_x_329) ;  /* 0xfffffff800a07947 */ /* 0x000fea000383ffff */
.L_x_316:
[----:B0-----:R0:W1:Y:S02]  /*105a0*/  SYNCS.PHASECHK.TRANS64.TRYWAIT P0, [R6+URZ], R5 ;  /* 0x00000005060075a7 */ /* 0x001064000800017f */
[----:B-1----:R-:W-:Y:S05]  /*105b0*/  @!P0 NANOSLEEP.SYNCS 0x989680 ;  /* 0x009896800000895d */ /* 0x002fea0003900000 */
[----:B------:R-:W1:Y:S02]  /*105c0*/  @!P0 SYNCS.PHASECHK.TRANS64 P0, [R6+URZ], R5 ;  /* 0x00000005060085a7 */ /* 0x000e64000800007f */
[----:B-1----:R-:W-:Y:S05]  /*105d0*/  @!P0 BRA `(.L_x_316) ;  /* 0xfffffffc00f08947 */ /* 0x002fea000383ffff */
[----:B------:R-:W-:Y:S05]  /*105e0*/  BRA `(.L_x_330) ;  /* 0xfffffff800b07947 */ /* 0x000fea000383ffff */
.L_x_317:
[----:B0-----:R0:W1:Y:S02]  /*105f0*/  SYNCS.PHASECHK.TRANS64.TRYWAIT P0, [R9+URZ], R4 ;  /* 0x00000004090075a7 */ /* 0x001064000800017f */
[----:B-1----:R-:W-:Y:S05]  /*10600*/  @!P0 NANOSLEEP.SYNCS 0x989680 ;  /* 0x009896800000895d */ /* 0x002fea0003900000 */
[----:B------:R-:W1:Y:S02]  /*10610*/  @!P0 SYNCS.PHASECHK.TRANS64 P0, [R9+URZ], R4 ;  /* 0x00000004090085a7 */ /* 0x000e64000800007f */
[----:B-1----:R-:W-:Y:S05]  /*10620*/  @!P0 BRA `(.L_x_317) ;  /* 0xfffffffc00f08947 */ /* 0x002fea000383ffff */
[----:B------:R-:W-:Y:S05]  /*10630*/  BRA `(.L_x_331) ;  /* 0xfffffff800c07947 */ /* 0x000fea000383ffff */
.L_x_318:
[----:B0-----:R0:W1:Y:S02]  /*10640*/  SYNCS.PHASECHK.TRANS64.TRYWAIT P0, [R6+URZ], R5 ;  /* 0x00000005060075a7 */ /* 0x001064000800017f */
[----:B-1----:R-:W-:Y:S05]  /*10650*/  @!P0 NANOSLEEP.SYNCS 0x989680 ;  /* 0x009896800000895d */ /* 0x002fea0003900000 */
[----:B------:R-:W1:Y:S02]  /*10660*/  @!P0 SYNCS.PHASECHK.TRANS64 P0, [R6+URZ], R5 ;  /* 0x00000005060085a7 */ /* 0x000e64000800007f */
[----:B-1----:R-:W-:Y:S05]  /*10670*/  @!P0 BRA `(.L_x_318) ;  /* 0xfffffffc00f08947 */ /* 0x002fea000383ffff */
[----:B------:R-:W-:Y:S05]  /*10680*/  BRA `(.L_x_332) ;  /* 0xfffffff800d07947 */ /* 0x000fea000383ffff */
.L_x_319:
[----:B-1----:R1:W2:Y:S02]  /*10690*/  SYNCS.PHASECHK.TRANS64.TRYWAIT P0, [R9+URZ], R4 ;  /* 0x00000004090075a7 */ /* 0x0022a4000800017f */
[----:B--2---:R-:W-:Y:S05]  /*106a0*/  @!P0 NANOSLEEP.SYNCS 0x989680 ;  /* 0x009896800000895d */ /* 0x004fea0003900000 */
[----:B------:R-:W2:Y:S02]  /*106b0*/  @!P0 SYNCS.PHASECHK.TRANS64 P0, [R9+URZ], R4 ;  /* 0x00000004090085a7 */ /* 0x000ea4000800007f */
[----:B--2---:R-:W-:Y:S05]  /*106c0*/  @!P0 BRA `(.L_x_319) ;  /* 0xfffffffc00f08947 */ /* 0x004fea000383ffff */
[----:B------:R-:W-:Y:S05]  /*106d0*/  BRA `(.L_x_333) ;  /* 0xfffffff800d87947 */ /* 0x000fea000383ffff */
.L_x_334:
[----:B------:R-:W-:-:S00]  /*106e0*/  BRA `(.L_x_334) ;  /* 0xfffffffc00fc7947 */ /* 0x000fc0000383ffff */
[----:B------:R-:W-:-:S00]  /*106f0*/  NOP ;  /* 0x0000000000007918 */ /* 0x000fc00000000000 */
        /* <DEDUP_REMOVED lines=8> */
.L_x_335:


//--------------------- .nv.shared._ZN7cutlass13device_kernelINS_4gemm6kernel13GemmUniversalIN4cute5tupleIJiiiiEEENS1_10collective13CollectiveMmaINS1_37MainloopSm90TmaGmmaWarpSpecializedFP8ILi7ENS5_IJNS4_1CILi1EEESB_SB_EEENS1_35KernelTmaWarpSpecializedCooperativeEEENS5_IJNSA_ILi128EEENSA_ILi256EEESF_EEENS_12float_e4m3_tENS5_IJlSB_lEEESI_SJ_NS4_8TiledMMAINS4_8MMA_AtomIJNS4_4SM904GMMA31MMA_64x256x32_F32E4M3E4M3_SS_TNILNSN_7ScaleInE1ELSP_1EEEEEENS4_6LayoutINS5_IJNSA_ILi2EEESB_SB_EEENS5_IJSB_NSA_ILi0EEESV_EEEEENS5_IJNS4_10UnderscoreESY_SY_EEEEENS4_13SM90_TMA_LOADENS4_14ComposedLayoutINS4_7SwizzleILi3ELi4ELi3EEENS4_18smem_ptr_flag_bitsILi8EEENSS_INS5_IJNSA_ILi8EEESF_EEENS5_IJSF_SB_EEEEEEEvNS4_8identityES11_S1B_vS1C_EENS_8epilogue10collective6detail29Sm90TmaWarpSpecializedAdapterINS1F_15DefaultEpilogueISI_SJ_SJ_NS1E_6thread17LinearCombinationISI_Li1EffLNS1J_9ScaleType4KindE0ELNS_15FloatRoundStyleE2ESI_EENS1_15EpilogueDefaultEEEEEvvEEEEvNT_6ParamsE --------------------------
	.section	.nv.shared._ZN7cutlass13device_kernelINS_4gemm6kernel13GemmUniversalIN4cute5tupleIJiiiiEEENS1_10collective13CollectiveMmaINS1_37MainloopSm90TmaGmmaWarpSpecializedFP8ILi7ENS5_IJNS4_1CILi1EEESB_SB_EEENS1_35KernelTmaWarpSpecializedCooperativeEEENS5_IJNSA_ILi128EEENSA_ILi256EEESF_EEENS_12float_e4m3_tENS5_IJlSB_lEEESI_SJ_NS4_8TiledMMAINS4_8MMA_AtomIJNS4_4SM904GMMA31MMA_64x256x32_F32E4M3E4M3_SS_TNILNSN_7ScaleInE1ELSP_1EEEEEENS4_6LayoutINS5_IJNSA_ILi2EEESB_SB_EEENS5_IJSB_NSA_ILi0EEESV_EEEEENS5_IJNS4_10UnderscoreESY_SY_EEEEENS4_13SM90_TMA_LOADENS4_14ComposedLayoutINS4_7SwizzleILi3ELi4ELi3EEENS4_18smem_ptr_flag_bitsILi8EEENSS_INS5_IJNSA_ILi8EEESF_EEENS5_IJSF_SB_EEEEEEEvNS4_8identityES11_S1B_vS1C_EENS_8epilogue10collective6detail29Sm90TmaWarpSpecializedAdapterINS1F_15DefaultEpilogueISI_SJ_SJ_NS1E_6thread17LinearCombinationISI_Li1EffLNS1J_9ScaleType4KindE0ELNS_15FloatRoundStyleE2ESI_EENS1_15EpilogueDefaultEEEEEvvEEEEvNT_6ParamsE,"aw",@nobits
	.sectionflags	@""
	.align	16
	.zero		1024


//--------------------- .nv.shared.reserved.0     --------------------------
	.section	.nv.shared.reserved.0,"aw",@nobits
	.weak		__nv_reservedSMEM_offset_0_alias
	.size		__nv_reservedSMEM_offset_0_alias, 0, 0
	.other		__nv_reservedSMEM_offset_0_alias,@"STO_CUDA_RESERVED_SHARED STV_DEFAULT"
__nv_reservedSMEM_offset_0_alias:
	.zero		0


//--------------------- .nv.global                --------------------------
	.section	.nv.global,"aw",@nobits
.nv.global:
	.type		_ZN40_INTERNAL_9dc9f8e0_4_k_cu_894884a8_290254cute1_E,@object
	.size		_ZN40_INTERNAL_9dc9f8e0_4_k_cu_894884a8_290254cute1_E,(_ZN40_INTERNAL_9dc9f8e0_4_k_cu_894884a8_290254cuda3std3__45__cpo6cbeginE - _ZN40_INTERNAL_9dc9f8e0_4_k_cu_894884a8_290254cute1_E)
_ZN40_INTERNAL_9dc9f8e0_4_k_cu_894884a8_290254cute1_E:
	.zero		1
	.type		_ZN40_INTERNAL_9dc9f8e0_4_k_cu_894884a8_290254cuda3std3__45__cpo6cbeginE,@object
	.size		_ZN40_INTERNAL_9dc9f8e0_4_k_cu_894884a8_290254cuda3std3__45__cpo6cbeginE,(_ZN40_INTERNAL_9dc9f8e0_4_k_cu_894884a8_290254cuda3std3__48in_placeE - _ZN40_INTERNAL_9dc9f8e0_4_k_cu_894884a8_290254cuda3std3__45__cpo6cbeginE)
_ZN40_INTERNAL_9dc9f8e0_4_k_cu_894884a8_290254cuda3std3__45__cpo6cbeginE:
	.zero		1
	.type		_ZN40_INTERNAL_9dc9f8e0_4_k_cu_894884a8_290254cuda3std3__48in_placeE,@object
	.size		_ZN40_INTERNAL_9dc9f8e0_4_k_cu_894884a8_290254cuda3std3__48in_placeE,(_ZN40_INTERNAL_9dc9f8e0_4_k_cu_894884a8_290254cuda3std6ranges3__45__cpo9iter_moveE - _ZN40_INTERNAL_9dc9f8e0_4_k_cu_894884a8_290254cuda3std3__48in_placeE)
_ZN40_INTERNAL_9dc9f8e0_4_k_cu_894884a8_290254cuda3std3__48in_placeE:
	.zero		1
	.type		_ZN40_INTERNAL_9dc9f8e0_4_k_cu_894884a8_290254cuda3std6ranges3__45__cpo9iter_moveE,@object
	.size		_ZN40_INTERNAL_9dc9f8e0_4_k_cu_894884a8_290254cuda3std6ranges3__45__cpo9iter_moveE,(_ZN40_INTERNAL_9dc9f8e0_4_k_cu_894884a8_290254cuda3std3__45__cpo5beginE - _ZN40_INTERNAL_9dc9f8e0_4_k_cu_894884a8_290254cuda3std6ranges3__45__cpo9iter_moveE)
_ZN40_INTERNAL_9dc9f8e0_4_k_cu_894884a8_290254cuda3std6ranges3__45__cpo9iter_moveE:
	.zero		1
	.type		_ZN40_INTERNAL_9dc9f8e0_4_k_cu_894884a8_290254cuda3std3__45__cpo5beginE,@object
	.size		_ZN40_INTERNAL_9dc9f8e0_4_k_cu_894884a8_290254cuda3std3__45__cpo5beginE,(_ZN40_INTERNAL_9dc9f8e0_4_k_cu_894884a8_290254cuda3std3__442_GLOBAL__N__9dc9f8e0_4_k_cu_894884a8_290256ignoreE - _ZN40_INTERNAL_9dc9f8e0_4_k_cu_894884a8_290254cuda3std3__45__cpo5beginE)
_ZN40_INTERNAL_9dc9f8e0_4_k_cu_894884a8_290254cuda3std3__45__cpo5beginE:
	.zero		1
	.type		_ZN40_INTERNAL_9dc9f8e0_4_k_cu_894884a8_290254cuda3std3__442_GLOBAL__N__9dc9f8e0_4_k_cu_894884a8_290256ignoreE,@object
	.size		_ZN40_INTERNAL_9dc9f8e0_4_k_cu_894884a8_290254cuda3std3__442_GLOBAL__N__9dc9f8e0_4_k_cu_894884a8_290256ignoreE,(_ZN40_INTERNAL_9dc9f8e0_4_k_cu_894884a8_290254cute7productE - _ZN40_INTERNAL_9dc9f8e0_4_k_cu_894884a8_290254cuda3std3__442_GLOBAL__N__9dc9f8e0_4_k_cu_894884a8_290256ignoreE)
_ZN40_INTERNAL_9dc9f8e0_4_k_cu_894884a8_290254cuda3std3__442_GLOBAL__N__9dc9f8e0_4_k_cu_894884a8_290256ignoreE:
	.zero		1
	.type		_ZN40_INTERNAL_9dc9f8e0_4_k_cu_894884a8_290254cute7productE,@object
	.size		_ZN40_INTERNAL_9dc9f8e0_4_k_cu_894884a8_290254cute7productE,(_ZN40_INTERNAL_9dc9f8e0_4_k_cu_894884a8_290254cuda3std3__45__cpo3endE - _ZN40_INTERNAL_9dc9f8e0_4_k_cu_894884a8_290254cute7productE)
_ZN40_INTERNAL_9dc9f8e0_4_k_cu_894884a8_290254cute7productE:
	.zero		1
	.type		_ZN40_INTERNAL_9dc9f8e0_4_k_cu_894884a8_290254cuda3std3__45__cpo3endE,@object
	.size		_ZN40_INTERNAL_9dc9f8e0_4_k_cu_894884a8_290254cuda3std3__45__cpo3endE,(_ZN40_INTERNAL_9dc9f8e0_4_k_cu_894884a8_290254cuda3std3__419piecewise_constructE - _ZN40_INTERNAL_9dc9f8e0_4_k_cu_894884a8_290254cuda3std3__45__cpo3endE)
_ZN40_INTERNAL_9dc9f8e0_4_k_cu_894884a8_290254cuda3std3__45__cpo3endE:
	.zero		1
	.type		_ZN40_INTERNAL_9dc9f8e0_4_k_cu_894884a8_290254cuda3std3__419piecewise_constructE,@object
	.size		_ZN40_INTERNAL_9dc9f8e0_4_k_cu_894884a8_290254cuda3std3__419piecewise_constructE,(_ZN40_INTERNAL_9dc9f8e0_4_k_cu_894884a8_290254cuda3std3__45__cpo4cendE - _ZN40_INTERNAL_9dc9f8e0_4_k_cu_894884a8_290254cuda3std3__419piecewise_constructE)
_ZN40_INTERNAL_9dc9f8e0_4_k_cu_894884a8_290254cuda3std3__419piecewise_constructE:
	.zero		1
	.type		_ZN40_INTERNAL_9dc9f8e0_4_k_cu_894884a8_290254cuda3std3__45__cpo4cendE,@object
	.size		_ZN40_INTERNAL_9dc9f8e0_4_k_cu_894884a8_290254cuda3std3__45__cpo4cendE,(_ZN40_INTERNAL_9dc9f8e0_4_k_cu_894884a8_290254cuda3std6ranges3__45__cpo4swapE - _ZN40_INTERNAL_9dc9f8e0_4_k_cu_894884a8_290254cuda3std3__45__cpo4cendE)
_ZN40_INTERNAL_9dc9f8e0_4_k_cu_894884a8_290254cuda3std3__45__cpo4cendE:
	.zero		1
	.type		_ZN40_INTERNAL_9dc9f8e0_4_k_cu_894884a8_290254cuda3std6ranges3__45__cpo4swapE,@object
	.size		_ZN40_INTERNAL_9dc9f8e0_4_k_cu_894884a8_290254cuda3std6ranges3__45__cpo4swapE,(.L_7 - _ZN40_INTERNAL_9dc9f8e0_4_k_cu_894884a8_290254cuda3std6ranges3__45__cpo4swapE)
_ZN40_INTERNAL_9dc9f8e0_4_k_cu_894884a8_290254cuda3std6ranges3__45__cpo4swapE:
	.zero		1
.L_7:


//--------------------- .nv.constant0._ZN7cutlass13device_kernelINS_4gemm6kernel13GemmUniversalIN4cute5tupleIJiiiiEEENS1_10collective13CollectiveMmaINS1_37MainloopSm90TmaGmmaWarpSpecializedFP8ILi7ENS5_IJNS4_1CILi1EEESB_SB_EEENS1_35KernelTmaWarpSpecializedCooperativeEEENS5_IJNSA_ILi128EEENSA_ILi256EEESF_EEENS_12float_e4m3_tENS5_IJlSB_lEEESI_SJ_NS4_8TiledMMAINS4_8MMA_AtomIJNS4_4SM904GMMA31MMA_64x256x32_F32E4M3E4M3_SS_TNILNSN_7ScaleInE1ELSP_1EEEEEENS4_6LayoutINS5_IJNSA_ILi2EEESB_SB_EEENS5_IJSB_NSA_ILi0EEESV_EEEEENS5_IJNS4_10UnderscoreESY_SY_EEEEENS4_13SM90_TMA_LOADENS4_14ComposedLayoutINS4_7SwizzleILi3ELi4ELi3EEENS4_18smem_ptr_flag_bitsILi8EEENSS_INS5_IJNSA_ILi8EEESF_EEENS5_IJSF_SB_EEEEEEEvNS4_8identityES11_S1B_vS1C_EENS_8epilogue10collective6detail29Sm90TmaWarpSpecializedAdapterINS1F_15DefaultEpilogueISI_SJ_SJ_NS1E_6thread17LinearCombinationISI_Li1EffLNS1J_9ScaleType4KindE0ELNS_15FloatRoundStyleE2ESI_EENS1_15EpilogueDefaultEEEEEvvEEEEvNT_6ParamsE --------------------------
	.section	.nv.constant0._ZN7cutlass13device_kernelINS_4gemm6kernel13GemmUniversalIN4cute5tupleIJiiiiEEENS1_10collective13CollectiveMmaINS1_37MainloopSm90TmaGmmaWarpSpecializedFP8ILi7ENS5_IJNS4_1CILi1EEESB_SB_EEENS1_35KernelTmaWarpSpecializedCooperativeEEENS5_IJNSA_ILi128EEENSA_ILi256EEESF_EEENS_12float_e4m3_tENS5_IJlSB_lEEESI_SJ_NS4_8TiledMMAINS4_8MMA_AtomIJNS4_4SM904GMMA31MMA_64x256x32_F32E4M3E4M3_SS_TNILNSN_7ScaleInE1ELSP_1EEEEEENS4_6LayoutINS5_IJNSA_ILi2EEESB_SB_EEENS5_IJSB_NSA_ILi0EEESV_EEEEENS5_IJNS4_10UnderscoreESY_SY_EEEEENS4_13SM90_TMA_LOADENS4_14ComposedLayoutINS4_7SwizzleILi3ELi4ELi3EEENS4_18smem_ptr_flag_bitsILi8EEENSS_INS5_IJNSA_ILi8EEESF_EEENS5_IJSF_SB_EEEEEEEvNS4_8identityES11_S1B_vS1C_EENS_8epilogue10collective6detail29Sm90TmaWarpSpecializedAdapterINS1F_15DefaultEpilogueISI_SJ_SJ_NS1E_6thread17LinearCombinationISI_Li1EffLNS1J_9ScaleType4KindE0ELNS_15FloatRoundStyleE2ESI_EENS1_15EpilogueDefaultEEEEEvvEEEEvNT_6ParamsE,"a",@progbits
	.sectionflags	@""
	.align	4
.nv.constant0._ZN7cutlass13device_kernelINS_4gemm6kernel13GemmUniversalIN4cute5tupleIJiiiiEEENS1_10collective13CollectiveMmaINS1_37MainloopSm90TmaGmmaWarpSpecializedFP8ILi7ENS5_IJNS4_1CILi1EEESB_SB_EEENS1_35KernelTmaWarpSpecializedCooperativeEEENS5_IJNSA_ILi128EEENSA_ILi256EEESF_EEENS_12float_e4m3_tENS5_IJlSB_lEEESI_SJ_NS4_8TiledMMAINS4_8MMA_AtomIJNS4_4SM904GMMA31MMA_64x256x32_F32E4M3E4M3_SS_TNILNSN_7ScaleInE1ELSP_1EEEEEENS4_6LayoutINS5_IJNSA_ILi2EEESB_SB_EEENS5_IJSB_NSA_ILi0EEESV_EEEEENS5_IJNS4_10UnderscoreESY_SY_EEEEENS4_13SM90_TMA_LOADENS4_14ComposedLayoutINS4_7SwizzleILi3ELi4ELi3EEENS4_18smem_ptr_flag_bitsILi8EEENSS_INS5_IJNSA_ILi8EEESF_EEENS5_IJSF_SB_EEEEEEEvNS4_8identityES11_S1B_vS1C_EENS_8epilogue10collective6detail29Sm90TmaWarpSpecializedAdapterINS1F_15DefaultEpilogueISI_SJ_SJ_NS1E_6thread17LinearCombinationISI_Li1EffLNS1J_9ScaleType4KindE0ELNS_15FloatRoundStyleE2ESI_EENS1_15EpilogueDefaultEEEEEvvEEEEvNT_6ParamsE:
	.zero		1664


//--------------------- SYMBOLS --------------------------

	.type		.nv.reservedSmem.offset0,@object
	.size		.nv.reservedSmem.offset0,0x4
